	.target	sm_100a

	.elftype	@"ET_EXEC"


//--------------------- .note.nv.tkinfo           --------------------------
	.section	.note.nv.tkinfo,"",@"SHT_NOTE"
	.sectionflags	@"SHF_NOTE_NV_TKINFO"
	.tkinfo
        /*0018*/ 	.word	0x00000002
        /*0030*/ 	.string	""
        /*0030*/ 	.string	"ptxas"
        /*0030*/ 	.string	"Cuda compilation tools, release 13.0, V13.0.88"
        /*0030*/ 	.string	"Build cuda_13.0.r13.0/compiler.36424714_0"
        /*0030*/ 	.string	"-arch sm_100a -m 64 "



//--------------------- .note.nv.cuinfo           --------------------------
	.section	.note.nv.cuinfo,"",@"SHT_NOTE"
	.sectionflags	@"SHF_NOTE_NV_CUINFO"
        /*0018*/ 	.short	0x0002
        /*001a*/ 	.short	0x0064
        /*001c*/ 	.short	0x0082
	.zero		2


//--------------------- .nv.info                  --------------------------
	.section	.nv.info,"",@"SHT_CUDA_INFO"
	.align	4


	//----- nvinfo : EIATTR_REGCOUNT
	.align		4
        /*0000*/ 	.byte	0x04, 0x2f
        /*0002*/ 	.short	(.L_19 - .L_18)
	.align		4
.L_18:
        /*0004*/ 	.word	index@(_ZN7cutlass13device_kernelINS_4gemm6kernel13GemmUniversalIN4cute5tupleIJiiiiEEENS1_10collective13CollectiveMmaINS1_35MainloopSm100TmaUmmaWarpSpecializedILi8ELi2ELi4ENS5_IJNS4_1CILi2EEENSA_ILi1EEESC_EEEEENS5_IJNSA_ILi128EEENSA_ILi256EEENSA_ILi64EEEEEENS_10bfloat16_tENS5_IJlSC_lEEESJ_SK_NS4_8TiledMMAINS4_8MMA_AtomIJNS4_26SM100_MMA_F16BF16_2x1SM_SSISJ_SJ_fLi128ELi256ELNS4_4UMMA5MajorE0ELSP_0ELNSO_7ScaleInE0ELSQ_0EEEEEENS4_6LayoutINS5_IJSC_SC_SC_EEENS5_IJNSA_ILi0EEESV_SV_EEEEENS5_IJNS4_10UnderscoreESY_SY_EEEEENS4_18SM100_TMA_2SM_LOADENS4_14ComposedLayoutINS4_7SwizzleILi3ELi4ELi3EEENS4_18smem_ptr_flag_bitsILi16EEENST_INS5_IJNSA_ILi8EEESH_EEENS5_IJSH_SC_EEEEEEEvNS4_8identityES11_S1B_vS1C_EENS_8epilogue10collective18CollectiveEpilogueINS1E_23Sm100TmaWarpSpecializedILi4ELi2ELi32ELb1ELb0EEEJNS5_IJSH_SG_SH_EEENS5_IJNST_ISH_SC_EENST_INS5_IJNSA_ILi32EEESB_EEENS5_IJSC_SF_EEEEEEEESJ_SK_SJ_SK_NS1E_6fusion15FusionCallbacksIS1I_NS1Q_17LinearCombinationISJ_fSJ_fLNS_15FloatRoundStyleE2EEES1J_S1P_JEEENS4_5SM1004TMEM4LOAD26SM100_TMEM_LOAD_32dp32b32xENS4_13SM90_TMA_LOADENS12_INS13_ILi2ELi4ELi3EEES16_NST_INS5_IJS17_S1L_EEENS5_IJS1L_SC_EEEEEEENS4_39AutoVectorizingCopyWithAssumedAlignmentILi128EEENS4_14SM90_TMA_STOREES25_S27_S27_EEEvvEEEEvNT_6ParamsE)
        /*0008*/ 	.word	0x00000073


	//----- nvinfo : EIATTR_FRAME_SIZE
	.align		4
.L_19:
        /*000c*/ 	.byte	0x04, 0x11
        /*000e*/ 	.short	(.L_21 - .L_20)
	.align		4
.L_20:
        /*0010*/ 	.word	index@($__internal_2_$__cuda_sm10x_tcgen05_guardrail_trap_unallocated_columns_being_dealloced)
        /*0014*/ 	.word	0x00000000


	//----- nvinfo : EIATTR_FRAME_SIZE
	.align		4
.L_21:
        /*0018*/ 	.byte	0x04, 0x11
        /*001a*/ 	.short	(.L_23 - .L_22)
	.align		4
.L_22:
        /*001c*/ 	.word	index@($__internal_1_$__cuda_sm10x_tcgen05_guardrail_trap_phase_invalid_during_alloc)
        /*0020*/ 	.word	0x00000000


	//----- nvinfo : EIATTR_FRAME_SIZE
	.align		4
.L_23:
        /*0024*/ 	.byte	0x04, 0x11
        /*0026*/ 	.short	(.L_25 - .L_24)
	.align		4
.L_24:
        /*0028*/ 	.word	index@($__internal_0_$__cuda_sm10x_tcgen05_guardrail_trap_col_being_dealloced_not_returned_by_alloc)
        /*002c*/ 	.word	0x00000000


	//----- nvinfo : EIATTR_FRAME_SIZE
	.align		4
.L_25:
        /*0030*/ 	.byte	0x04, 0x11
        /*0032*/ 	.short	(.L_27 - .L_26)
	.align		4
.L_26:
        /*0034*/ 	.word	index@(_ZN7cutlass13device_kernelINS_4gemm6kernel13GemmUniversalIN4cute5tupleIJiiiiEEENS1_10collective13CollectiveMmaINS1_35MainloopSm100TmaUmmaWarpSpecializedILi8ELi2ELi4ENS5_IJNS4_1CILi2EEENSA_ILi1EEESC_EEEEENS5_IJNSA_ILi128EEENSA_ILi256EEENSA_ILi64EEEEEENS_10bfloat16_tENS5_IJlSC_lEEESJ_SK_NS4_8TiledMMAINS4_8MMA_AtomIJNS4_26SM100_MMA_F16BF16_2x1SM_SSISJ_SJ_fLi128ELi256ELNS4_4UMMA5MajorE0ELSP_0ELNSO_7ScaleInE0ELSQ_0EEEEEENS4_6LayoutINS5_IJSC_SC_SC_EEENS5_IJNSA_ILi0EEESV_SV_EEEEENS5_IJNS4_10UnderscoreESY_SY_EEEEENS4_18SM100_TMA_2SM_LOADENS4_14ComposedLayoutINS4_7SwizzleILi3ELi4ELi3EEENS4_18smem_ptr_flag_bitsILi16EEENST_INS5_IJNSA_ILi8EEESH_EEENS5_IJSH_SC_EEEEEEEvNS4_8identityES11_S1B_vS1C_EENS_8epilogue10collective18CollectiveEpilogueINS1E_23Sm100TmaWarpSpecializedILi4ELi2ELi32ELb1ELb0EEEJNS5_IJSH_SG_SH_EEENS5_IJNST_ISH_SC_EENST_INS5_IJNSA_ILi32EEESB_EEENS5_IJSC_SF_EEEEEEEESJ_SK_SJ_SK_NS1E_6fusion15FusionCallbacksIS1I_NS1Q_17LinearCombinationISJ_fSJ_fLNS_15FloatRoundStyleE2EEES1J_S1P_JEEENS4_5SM1004TMEM4LOAD26SM100_TMEM_LOAD_32dp32b32xENS4_13SM90_TMA_LOADENS12_INS13_ILi2ELi4ELi3EEES16_NST_INS5_IJS17_S1L_EEENS5_IJS1L_SC_EEEEEEENS4_39AutoVectorizingCopyWithAssumedAlignmentILi128EEENS4_14SM90_TMA_STOREES25_S27_S27_EEEvvEEEEvNT_6ParamsE)
        /*0038*/ 	.word	0x00000000


	//----- nvinfo : EIATTR_MIN_STACK_SIZE
	.align		4
.L_27:
        /*003c*/ 	.byte	0x04, 0x12
        /*003e*/ 	.short	(.L_29 - .L_28)
	.align		4
.L_28:
        /*0040*/ 	.word	index@(_ZN7cutlass13device_kernelINS_4gemm6kernel13GemmUniversalIN4cute5tupleIJiiiiEEENS1_10collective13CollectiveMmaINS1_35MainloopSm100TmaUmmaWarpSpecializedILi8ELi2ELi4ENS5_IJNS4_1CILi2EEENSA_ILi1EEESC_EEEEENS5_IJNSA_ILi128EEENSA_ILi256EEENSA_ILi64EEEEEENS_10bfloat16_tENS5_IJlSC_lEEESJ_SK_NS4_8TiledMMAINS4_8MMA_AtomIJNS4_26SM100_MMA_F16BF16_2x1SM_SSISJ_SJ_fLi128ELi256ELNS4_4UMMA5MajorE0ELSP_0ELNSO_7ScaleInE0ELSQ_0EEEEEENS4_6LayoutINS5_IJSC_SC_SC_EEENS5_IJNSA_ILi0EEESV_SV_EEEEENS5_IJNS4_10UnderscoreESY_SY_EEEEENS4_18SM100_TMA_2SM_LOADENS4_14ComposedLayoutINS4_7SwizzleILi3ELi4ELi3EEENS4_18smem_ptr_flag_bitsILi16EEENST_INS5_IJNSA_ILi8EEESH_EEENS5_IJSH_SC_EEEEEEEvNS4_8identityES11_S1B_vS1C_EENS_8epilogue10collective18CollectiveEpilogueINS1E_23Sm100TmaWarpSpecializedILi4ELi2ELi32ELb1ELb0EEEJNS5_IJSH_SG_SH_EEENS5_IJNST_ISH_SC_EENST_INS5_IJNSA_ILi32EEESB_EEENS5_IJSC_SF_EEEEEEEESJ_SK_SJ_SK_NS1E_6fusion15FusionCallbacksIS1I_NS1Q_17LinearCombinationISJ_fSJ_fLNS_15FloatRoundStyleE2EEES1J_S1P_JEEENS4_5SM1004TMEM4LOAD26SM100_TMEM_LOAD_32dp32b32xENS4_13SM90_TMA_LOADENS12_INS13_ILi2ELi4ELi3EEES16_NST_INS5_IJS17_S1L_EEENS5_IJS1L_SC_EEEEEEENS4_39AutoVectorizingCopyWithAssumedAlignmentILi128EEENS4_14SM90_TMA_STOREES25_S27_S27_EEEvvEEEEvNT_6ParamsE)
        /*0044*/ 	.word	0x00000000
.L_29:


//--------------------- .nv.compat                --------------------------
	.section	.nv.compat,"",@"SHT_CUDA_COMPAT_INFO"
	.align	4
        /*0000*/ 	.byte	0x02, 0x09, 0x01, 0x00, 0x02, 0x02, 0x02, 0x00, 0x02, 0x05, 0x05, 0x00, 0x03, 0x07, 0x01, 0x01
        /*0010*/ 	.byte	0x02, 0x03, 0x01, 0x00, 0x02, 0x06, 0x01, 0x00, 0x04, 0x0b, 0x08, 0x00, 0x09, 0x00, 0x00, 0x00
        /*0020*/ 	.byte	0x00, 0x00, 0x00, 0x00


//--------------------- .nv.info._ZN7cutlass13device_kernelINS_4gemm6kernel13GemmUniversalIN4cute5tupleIJiiiiEEENS1_10collective13CollectiveMmaINS1_35MainloopSm100TmaUmmaWarpSpecializedILi8ELi2ELi4ENS5_IJNS4_1CILi2EEENSA_ILi1EEESC_EEEEENS5_IJNSA_ILi128EEENSA_ILi256EEENSA_ILi64EEEEEENS_10bfloat16_tENS5_IJlSC_lEEESJ_SK_NS4_8TiledMMAINS4_8MMA_AtomIJNS4_26SM100_MMA_F16BF16_2x1SM_SSISJ_SJ_fLi128ELi256ELNS4_4UMMA5MajorE0ELSP_0ELNSO_7ScaleInE0ELSQ_0EEEEEENS4_6LayoutINS5_IJSC_SC_SC_EEENS5_IJNSA_ILi0EEESV_SV_EEEEENS5_IJNS4_10UnderscoreESY_SY_EEEEENS4_18SM100_TMA_2SM_LOADENS4_14ComposedLayoutINS4_7SwizzleILi3ELi4ELi3EEENS4_18smem_ptr_flag_bitsILi16EEENST_INS5_IJNSA_ILi8EEESH_EEENS5_IJSH_SC_EEEEEEEvNS4_8identityES11_S1B_vS1C_EENS_8epilogue10collective18CollectiveEpilogueINS1E_23Sm100TmaWarpSpecializedILi4ELi2ELi32ELb1ELb0EEEJNS5_IJSH_SG_SH_EEENS5_IJNST_ISH_SC_EENST_INS5_IJNSA_ILi32EEESB_EEENS5_IJSC_SF_EEEEEEEESJ_SK_SJ_SK_NS1E_6fusion15FusionCallbacksIS1I_NS1Q_17LinearCombinationISJ_fSJ_fLNS_15FloatRoundStyleE2EEES1J_S1P_JEEENS4_5SM1004TMEM4LOAD26SM100_TMEM_LOAD_32dp32b32xENS4_13SM90_TMA_LOADENS12_INS13_ILi2ELi4ELi3EEES16_NST_INS5_IJS17_S1L_EEENS5_IJS1L_SC_EEEEEEENS4_39AutoVectorizingCopyWithAssumedAlignmentILi128EEENS4_14SM90_TMA_STOREES25_S27_S27_EEEvvEEEEvNT_6ParamsE --------------------------
	.section	.nv.info._ZN7cutlass13device_kernelINS_4gemm6kernel13GemmUniversalIN4cute5tupleIJiiiiEEENS1_10collective13CollectiveMmaINS1_35MainloopSm100TmaUmmaWarpSpecializedILi8ELi2ELi4ENS5_IJNS4_1CILi2EEENSA_ILi1EEESC_EEEEENS5_IJNSA_ILi128EEENSA_ILi256EEENSA_ILi64EEEEEENS_10bfloat16_tENS5_IJlSC_lEEESJ_SK_NS4_8TiledMMAINS4_8MMA_AtomIJNS4_26SM100_MMA_F16BF16_2x1SM_SSISJ_SJ_fLi128ELi256ELNS4_4UMMA5MajorE0ELSP_0ELNSO_7ScaleInE0ELSQ_0EEEEEENS4_6LayoutINS5_IJSC_SC_SC_EEENS5_IJNSA_ILi0EEESV_SV_EEEEENS5_IJNS4_10UnderscoreESY_SY_EEEEENS4_18SM100_TMA_2SM_LOADENS4_14ComposedLayoutINS4_7SwizzleILi3ELi4ELi3EEENS4_18smem_ptr_flag_bitsILi16EEENST_INS5_IJNSA_ILi8EEESH_EEENS5_IJSH_SC_EEEEEEEvNS4_8identityES11_S1B_vS1C_EENS_8epilogue10collective18CollectiveEpilogueINS1E_23Sm100TmaWarpSpecializedILi4ELi2ELi32ELb1ELb0EEEJNS5_IJSH_SG_SH_EEENS5_IJNST_ISH_SC_EENST_INS5_IJNSA_ILi32EEESB_EEENS5_IJSC_SF_EEEEEEEESJ_SK_SJ_SK_NS1E_6fusion15FusionCallbacksIS1I_NS1Q_17LinearCombinationISJ_fSJ_fLNS_15FloatRoundStyleE2EEES1J_S1P_JEEENS4_5SM1004TMEM4LOAD26SM100_TMEM_LOAD_32dp32b32xENS4_13SM90_TMA_LOADENS12_INS13_ILi2ELi4ELi3EEES16_NST_INS5_IJS17_S1L_EEENS5_IJS1L_SC_EEEEEEENS4_39AutoVectorizingCopyWithAssumedAlignmentILi128EEENS4_14SM90_TMA_STOREES25_S27_S27_EEEvvEEEEvNT_6ParamsE,"",@"SHT_CUDA_INFO"
	.sectionflags	@""
	.align	4


	//----- nvinfo : EIATTR_CUDA_API_VERSION
	.align		4
        /*0000*/ 	.byte	0x04, 0x37
        /*0002*/ 	.short	(.L_31 - .L_30)
.L_30:
        /*0004*/ 	.word	0x00000082


	//----- nvinfo : EIATTR_KPARAM_INFO
	.align		4
.L_31:
        /*0008*/ 	.byte	0x04, 0x17
        /*000a*/ 	.short	(.L_33 - .L_32)
.L_32:
        /*000c*/ 	.word	0x00000000
        /*0010*/ 	.short	0x0000
        /*0012*/ 	.short	0x0000
        /*0014*/ 	.byte	0x00, 0xf0, 0x01, 0x20


	//----- nvinfo : EIATTR_AT_ENTRY_FRAGMENTS
	.align		4
.L_33:
        /*0018*/ 	.byte	0x04, 0x4f
        /*001a*/ 	.short	(.L_35 - .L_34)


	//   ....[0]....
.L_34:
        /*001c*/ 	.word	0x00000007


	//----- nvinfo : EIATTR_RESERVED_SMEM_USED
	.align		4
.L_35:
        /*0020*/ 	.byte	0x01, 0x41
	.zero		2


	//----- nvinfo : EIATTR_SPARSE_MMA_MASK
	.align		4
        /*0024*/ 	.byte	0x03, 0x50
        /*0026*/ 	.short	0x0000


	//----- nvinfo : EIATTR_TCGEN05_2CTA_USED
	.align		4
        /*0028*/ 	.byte	0x01, 0x52
	.zero		2


	//----- nvinfo : EIATTR_MAXREG_COUNT
	.align		4
        /*002c*/ 	.byte	0x03, 0x1b
        /*002e*/ 	.short	0x00ff


	//----- nvinfo : EIATTR_NUM_BARRIERS
	.align		4
        /*0030*/ 	.byte	0x02, 0x4c
        /*0032*/ 	.byte	0x07
	.zero		1


	//----- nvinfo : EIATTR_EXTERNS
	.align		4
        /*0034*/ 	.byte	0x04, 0x0f
        /*0036*/ 	.short	(.L_37 - .L_36)


	//   ....[0]....
	.align		4
.L_36:
        /*0038*/ 	.word	index@(__assertfail)


	//----- nvinfo : EIATTR_MERCURY_ISA_VERSION
	.align		4
.L_37:
        /*003c*/ 	.byte	0x03, 0x5f
        /*003e*/ 	.short	0x0101


	//----- nvinfo : EIATTR_INT_WARP_WIDE_INSTR_OFFSETS
	.align		4
        /*0040*/ 	.byte	0x04, 0x31
        /*0042*/ 	.short	(.L_39 - .L_38)


	//   ....[0]....
.L_38:
        /*0044*/ 	.word	0x00000d90


	//   ....[1]....
        /*0048*/ 	.word	0x00000e30


	//   ....[2]....
        /*004c*/ 	.word	0x00002190


	//   ....[3]....
        /*0050*/ 	.word	0x000042a0


	//   ....[4]....
        /*0054*/ 	.word	0x000042d0


	//   ....[5]....
        /*0058*/ 	.word	0x00004320


	//   ....[6]....
        /*005c*/ 	.word	0x00004c40


	//   ....[7]....
        /*0060*/ 	.word	0x00004c60


	//   ....[8]....
        /*0064*/ 	.word	0x00004d40


	//   ....[9]....
        /*0068*/ 	.word	0x00004e00


	//   ....[10]....
        /*006c*/ 	.word	0x00004e20


	//   ....[11]....
        /*0070*/ 	.word	0x00004ef0


	//   ....[12]....
        /*0074*/ 	.word	0x00004fe0


	//   ....[13]....
        /*0078*/ 	.word	0x00005000


	//   ....[14]....
        /*007c*/ 	.word	0x00005100


	//   ....[15]....
        /*0080*/ 	.word	0x000052b0


	//   ....[16]....
        /*0084*/ 	.word	0x000052c0


	//   ....[17]....
        /*0088*/ 	.word	0x00005450


	//----- nvinfo : EIATTR_COOP_GROUP_MASK_REGIDS
	.align		4
.L_39:
        /*008c*/ 	.byte	0x04, 0x29
        /*008e*/ 	.short	(.L_41 - .L_40)


	//   ....[0]....
.L_40:
        /*0090*/ 	.word	0xffffffff


	//   ....[1]....
        /*0094*/ 	.word	0xffffffff


	//   ....[2]....
        /*0098*/ 	.word	0xffffffff


	//   ....[3]....
        /*009c*/ 	.word	0xffffffff


	//   ....[4]....
        /*00a0*/ 	.word	0xffffffff


	//   ....[5]....
        /*00a4*/ 	.word	0xffffffff


	//   ....[6]....
        /*00a8*/ 	.word	0xffffffff


	//   ....[7]....
        /*00ac*/ 	.word	0xffffffff


	//   ....[8]....
        /*00b0*/ 	.word	0xffffffff


	//   ....[9]....
        /*00b4*/ 	.word	0xffffffff


	//   ....[10]....
        /*00b8*/ 	.word	0xffffffff


	//   ....[11]....
        /*00bc*/ 	.word	0xffffffff


	//   ....[12]....
        /*00c0*/ 	.word	0xffffffff


	//   ....[13]....
        /*00c4*/ 	.word	0xffffffff


	//----- nvinfo : EIATTR_COOP_GROUP_INSTR_OFFSETS
	.align		4
.L_41:
        /*00c8*/ 	.byte	0x04, 0x28
        /*00ca*/ 	.short	(.L_43 - .L_42)


	//   ....[0]....
.L_42:
        /*00cc*/ 	.word	0x000000c0


	//   ....[1]....
        /*00d0*/ 	.word	0x00000500


	//   ....[2]....
        /*00d4*/ 	.word	0x00000700


	//   ....[3]....
        /*00d8*/ 	.word	0x00000890


	//   ....[4]....
        /*00dc*/ 	.word	0x00000980


	//   ....[5]....
        /*00e0*/ 	.word	0x00000ae0


	//   ....[6]....
        /*00e4*/ 	.word	0x00000c70


	//   ....[7]....
        /*00e8*/ 	.word	0x00000eb0


	//   ....[8]....
        /*00ec*/ 	.word	0x00002070


	//   ....[9]....
        /*00f0*/ 	.word	0x00003090


	//   ....[10]....
        /*00f4*/ 	.word	0x00003560


	//   ....[11]....
        /*00f8*/ 	.word	0x00003590


	//   ....[12]....
        /*00fc*/ 	.word	0x000041b0


	//   ....[13]....
        /*0100*/ 	.word	0x000043c0


	//----- nvinfo : EIATTR_VRC_CTA_INIT_COUNT
	.align		4
.L_43:
        /*0104*/ 	.byte	0x02, 0x4a
        /*0106*/ 	.byte	0x80
	.zero		1


	//----- nvinfo : EIATTR_SYSCALL_OFFSETS
	.align		4
        /*0108*/ 	.byte	0x04, 0x46
        /*010a*/ 	.short	(.L_45 - .L_44)


	//   ....[0]....
.L_44:
        /*010c*/ 	.word	0x00005f40


	//   ....[1]....
        /*0110*/ 	.word	0x00006030


	//   ....[2]....
        /*0114*/ 	.word	0x000067a0


	//   ....[3]....
        /*0118*/ 	.word	0x00007460


	//   ....[4]....
        /*011c*/ 	.word	0x00008100


	//   ....[5]....
        /*0120*/ 	.word	0x00008da0


	//----- nvinfo : EIATTR_MBARRIER_INSTR_OFFSETS
	.align		4
.L_45:
        /*0124*/ 	.byte	0x04, 0x39
        /*0126*/ 	.short	(.L_47 - .L_46)


	//   ....[0]....
.L_46:
        /*0128*/ 	.word	0x000005f0
        /*012c*/ 	.word	0x000000ff
        /*0130*/ 	.word	0x00000000
        /*0134*/ 	.short	0x0100
        /*0136*/ 	.byte	0x08
	.zero		1


	//   ....[1]....
        /*0138*/ 	.word	0x00000600
        /*013c*/ 	.word	0x000000ff
        /*0140*/ 	.word	0x00000040
        /*0144*/ 	.short	0x0100
        /*0146*/ 	.byte	0x08
	.zero		1


	//   ....[2]....
        /*0148*/ 	.word	0x00000610
        /*014c*/ 	.word	0x000000ff
        /*0150*/ 	.word	0x00000008
        /*0154*/ 	.short	0x0100
        /*0156*/ 	.byte	0x08
	.zero		1


	//   ....[3]....
        /*0158*/ 	.word	0x00000620
        /*015c*/ 	.word	0x000000ff
        /*0160*/ 	.word	0x00000048
        /*0164*/ 	.short	0x0100
        /*0166*/ 	.byte	0x08
	.zero		1


	//   ....[4]....
        /*0168*/ 	.word	0x00000630
        /*016c*/ 	.word	0x000000ff
        /*0170*/ 	.word	0x00000010
        /*0174*/ 	.short	0x0100
        /*0176*/ 	.byte	0x08
	.zero		1


	//   ....[5]....
        /*0178*/ 	.word	0x00000640
        /*017c*/ 	.word	0x000000ff
        /*0180*/ 	.word	0x00000050
        /*0184*/ 	.short	0x0100
        /*0186*/ 	.byte	0x08
	.zero		1


	//   ....[6]....
        /*0188*/ 	.word	0x00000650
        /*018c*/ 	.word	0x000000ff
        /*0190*/ 	.word	0x00000018
        /*0194*/ 	.short	0x0100
        /*0196*/ 	.byte	0x08
	.zero		1


	//   ....[7]....
        /*0198*/ 	.word	0x00000660
        /*019c*/ 	.word	0x000000ff
        /*01a0*/ 	.word	0x00000058
        /*01a4*/ 	.short	0x0100
        /*01a6*/ 	.byte	0x08
	.zero		1


	//   ....[8]....
        /*01a8*/ 	.word	0x00000670
        /*01ac*/ 	.word	0x000000ff
        /*01b0*/ 	.word	0x00000020
        /*01b4*/ 	.short	0x0100
        /*01b6*/ 	.byte	0x08
	.zero		1


	//   ....[9]....
        /*01b8*/ 	.word	0x00000680
        /*01bc*/ 	.word	0x000000ff
        /*01c0*/ 	.word	0x00000060
        /*01c4*/ 	.short	0x0100
        /*01c6*/ 	.byte	0x08
	.zero		1


	//   ....[10]....
        /*01c8*/ 	.word	0x00000690
        /*01cc*/ 	.word	0x000000ff
        /*01d0*/ 	.word	0x00000028
        /*01d4*/ 	.short	0x0100
        /*01d6*/ 	.byte	0x08
	.zero		1


	//   ....[11]....
        /*01d8*/ 	.word	0x000006a0
        /*01dc*/ 	.word	0x000000ff
        /*01e0*/ 	.word	0x00000068
        /*01e4*/ 	.short	0x0100
        /*01e6*/ 	.byte	0x08
	.zero		1


	//   ....[12]....
        /*01e8*/ 	.word	0x000006b0
        /*01ec*/ 	.word	0x000000ff
        /*01f0*/ 	.word	0x00000030
        /*01f4*/ 	.short	0x0100
        /*01f6*/ 	.byte	0x08
	.zero		1


	//   ....[13]....
        /*01f8*/ 	.word	0x000006c0
        /*01fc*/ 	.word	0x000000ff
        /*0200*/ 	.word	0x00000070
        /*0204*/ 	.short	0x0100
        /*0206*/ 	.byte	0x08
	.zero		1


	//   ....[14]....
        /*0208*/ 	.word	0x000006d0
        /*020c*/ 	.word	0x000000ff
        /*0210*/ 	.word	0x00000038
        /*0214*/ 	.short	0x0100
        /*0216*/ 	.byte	0x08
	.zero		1


	//   ....[15]....
        /*0218*/ 	.word	0x000006e0
        /*021c*/ 	.word	0x000000ff
        /*0220*/ 	.word	0x00000078
        /*0224*/ 	.short	0x0100
        /*0226*/ 	.byte	0x08
	.zero		1


	//   ....[16]....
        /*0228*/ 	.word	0x00000800
        /*022c*/ 	.word	0x000000ff
        /*0230*/ 	.word	0x00000080
        /*0234*/ 	.short	0x0100
        /*0236*/ 	.byte	0x09
	.zero		1


	//   ....[17]....
        /*0238*/ 	.word	0x00000810
        /*023c*/ 	.word	0x000000ff
        /*0240*/ 	.word	0x000000a0
        /*0244*/ 	.short	0x0100
        /*0246*/ 	.byte	0x09
	.zero		1


	//   ....[18]....
        /*0248*/ 	.word	0x00000820
        /*024c*/ 	.word	0x000000ff
        /*0250*/ 	.word	0x00000088
        /*0254*/ 	.short	0x0100
        /*0256*/ 	.byte	0x09
	.zero		1


	//   ....[19]....
        /*0258*/ 	.word	0x00000830
        /*025c*/ 	.word	0x000000ff
        /*0260*/ 	.word	0x000000a8
        /*0264*/ 	.short	0x0100
        /*0266*/ 	.byte	0x09
	.zero		1


	//   ....[20]....
        /*0268*/ 	.word	0x00000840
        /*026c*/ 	.word	0x000000ff
        /*0270*/ 	.word	0x00000090
        /*0274*/ 	.short	0x0100
        /*0276*/ 	.byte	0x09
	.zero		1


	//   ....[21]....
        /*0278*/ 	.word	0x00000850
        /*027c*/ 	.word	0x000000ff
        /*0280*/ 	.word	0x000000b0
        /*0284*/ 	.short	0x0100
        /*0286*/ 	.byte	0x09
	.zero		1


	//   ....[22]....
        /*0288*/ 	.word	0x00000860
        /*028c*/ 	.word	0x000000ff
        /*0290*/ 	.word	0x00000098
        /*0294*/ 	.short	0x0100
        /*0296*/ 	.byte	0x09
	.zero		1


	//   ....[23]....
        /*0298*/ 	.word	0x00000870
        /*029c*/ 	.word	0x000000ff
        /*02a0*/ 	.word	0x000000b8
        /*02a4*/ 	.short	0x0100
        /*02a6*/ 	.byte	0x09
	.zero		1


	//   ....[24]....
        /*02a8*/ 	.word	0x00000950
        /*02ac*/ 	.word	0x000000ff
        /*02b0*/ 	.word	0x000000c0
        /*02b4*/ 	.short	0x0100
        /*02b6*/ 	.byte	0x08
	.zero		1


	//   ....[25]....
        /*02b8*/ 	.word	0x00000960
        /*02bc*/ 	.word	0x000000ff
        /*02c0*/ 	.word	0x000000c8
        /*02c4*/ 	.short	0x0100
        /*02c6*/ 	.byte	0x08
	.zero		1


	//   ....[26]....
        /*02c8*/ 	.word	0x00000a90
        /*02cc*/ 	.word	0x000000ff
        /*02d0*/ 	.word	0x000000d0
        /*02d4*/ 	.short	0x0100
        /*02d6*/ 	.byte	0x08
	.zero		1


	//   ....[27]....
        /*02d8*/ 	.word	0x00000aa0
        /*02dc*/ 	.word	0x000000ff
        /*02e0*/ 	.word	0x000000e0
        /*02e4*/ 	.short	0x0100
        /*02e6*/ 	.byte	0x08
	.zero		1


	//   ....[28]....
        /*02e8*/ 	.word	0x00000ab0
        /*02ec*/ 	.word	0x000000ff
        /*02f0*/ 	.word	0x000000d8
        /*02f4*/ 	.short	0x0100
        /*02f6*/ 	.byte	0x08
	.zero		1


	//   ....[29]....
        /*02f8*/ 	.word	0x00000ac0
        /*02fc*/ 	.word	0x000000ff
        /*0300*/ 	.word	0x000000e8
        /*0304*/ 	.short	0x0100
        /*0306*/ 	.byte	0x08
	.zero		1


	//   ....[30]....
        /*0308*/ 	.word	0x00000be0
        /*030c*/ 	.word	0x000000ff
        /*0310*/ 	.word	0x000000f0
        /*0314*/ 	.short	0x0100
        /*0316*/ 	.byte	0x09
	.zero		1


	//   ....[31]....
        /*0318*/ 	.word	0x00000bf0
        /*031c*/ 	.word	0x000000ff
        /*0320*/ 	.word	0x00000110
        /*0324*/ 	.short	0x0100
        /*0326*/ 	.byte	0x09
	.zero		1


	//   ....[32]....
        /*0328*/ 	.word	0x00000c00
        /*032c*/ 	.word	0x000000ff
        /*0330*/ 	.word	0x000000f8
        /*0334*/ 	.short	0x0100
        /*0336*/ 	.byte	0x09
	.zero		1


	//   ....[33]....
        /*0338*/ 	.word	0x00000c10
        /*033c*/ 	.word	0x000000ff
        /*0340*/ 	.word	0x00000118
        /*0344*/ 	.short	0x0100
        /*0346*/ 	.byte	0x09
	.zero		1


	//   ....[34]....
        /*0348*/ 	.word	0x00000c20
        /*034c*/ 	.word	0x000000ff
        /*0350*/ 	.word	0x00000100
        /*0354*/ 	.short	0x0100
        /*0356*/ 	.byte	0x09
	.zero		1


	//   ....[35]....
        /*0358*/ 	.word	0x00000c30
        /*035c*/ 	.word	0x000000ff
        /*0360*/ 	.word	0x00000120
        /*0364*/ 	.short	0x0100
        /*0366*/ 	.byte	0x09
	.zero		1


	//   ....[36]....
        /*0368*/ 	.word	0x00000c40
        /*036c*/ 	.word	0x000000ff
        /*0370*/ 	.word	0x00000108
        /*0374*/ 	.short	0x0100
        /*0376*/ 	.byte	0x09
	.zero		1


	//   ....[37]....
        /*0378*/ 	.word	0x00000c50
        /*037c*/ 	.word	0x000000ff
        /*0380*/ 	.word	0x00000128
        /*0384*/ 	.short	0x0100
        /*0386*/ 	.byte	0x09
	.zero		1


	//   ....[38]....
        /*0388*/ 	.word	0x00000d40
        /*038c*/ 	.word	0x000000ff
        /*0390*/ 	.word	0x00000130
        /*0394*/ 	.short	0x0100
        /*0396*/ 	.byte	0x08
	.zero		1


	//   ....[39]....
        /*0398*/ 	.word	0x00000d50
        /*039c*/ 	.word	0x000000ff
        /*03a0*/ 	.word	0x00000140
        /*03a4*/ 	.short	0x0100
        /*03a6*/ 	.byte	0x08
	.zero		1


	//   ....[40]....
        /*03a8*/ 	.word	0x00000d60
        /*03ac*/ 	.word	0x000000ff
        /*03b0*/ 	.word	0x00000138
        /*03b4*/ 	.short	0x0100
        /*03b6*/ 	.byte	0x08
	.zero		1


	//   ....[41]....
        /*03b8*/ 	.word	0x00000d70
        /*03bc*/ 	.word	0x000000ff
        /*03c0*/ 	.word	0x00000148
        /*03c4*/ 	.short	0x0100
        /*03c6*/ 	.byte	0x08
	.zero		1


	//   ....[42]....
        /*03c8*/ 	.word	0x00000e60
        /*03cc*/ 	.word	0x000000ff
        /*03d0*/ 	.word	0x00000150
        /*03d4*/ 	.short	0x0100
        /*03d6*/ 	.byte	0x07
	.zero		1


	//   ....[43]....
        /*03d8*/ 	.word	0x00001870
        /*03dc*/ 	.word	0x00000002
        /*03e0*/ 	.word	0x00000140
        /*03e4*/ 	.short	0x010a
        /*03e6*/ 	.byte	0xff
	.zero		1


	//   ....[44]....
        /*03e8*/ 	.word	0x000018a0
        /*03ec*/ 	.word	0x00000002
        /*03f0*/ 	.word	0x00000130
        /*03f4*/ 	.short	0x0101
        /*03f6*/ 	.byte	0xff
	.zero		1


	//   ....[45]....
        /*03f8*/ 	.word	0x00001970
        /*03fc*/ 	.word	0x000000ff
        /*0400*/ 	.word	0x00000040
        /*0404*/ 	.short	0x010a
        /*0406*/ 	.byte	0x08
	.zero		1


	//   ....[46]....
        /*0408*/ 	.word	0x00001a70
        /*040c*/ 	.word	0x000000ff
        /*0410*/ 	.word	0x00000040
        /*0414*/ 	.short	0x010a
        /*0416*/ 	.byte	0x21
	.zero		1


	//   ....[47]....
        /*0418*/ 	.word	0x00001c20
        /*041c*/ 	.word	0x000000ff
        /*0420*/ 	.word	0x00000040
        /*0424*/ 	.short	0x010a
        /*0426*/ 	.byte	0x08
	.zero		1


	//   ....[48]....
        /*0428*/ 	.word	0x00001d20
        /*042c*/ 	.word	0x000000ff
        /*0430*/ 	.word	0x000000c8
        /*0434*/ 	.short	0x0101
        /*0436*/ 	.byte	0x06
	.zero		1


	//   ....[49]....
        /*0438*/ 	.word	0x00001d40
        /*043c*/ 	.word	0x000000ff
        /*0440*/ 	.word	0x00000040
        /*0444*/ 	.short	0x010a
        /*0446*/ 	.byte	0x08
	.zero		1


	//   ....[50]....
        /*0448*/ 	.word	0x00001dc0
        /*044c*/ 	.word	0x000000ff
        /*0450*/ 	.word	0x00000040
        /*0454*/ 	.short	0x010a
        /*0456*/ 	.byte	0x11
	.zero		1


	//   ....[51]....
        /*0458*/ 	.word	0x00001f50
        /*045c*/ 	.word	0x000000ff
        /*0460*/ 	.word	0x00000040
        /*0464*/ 	.short	0x010a
        /*0466*/ 	.byte	0x08
	.zero		1


	//   ....[52]....
        /*0468*/ 	.word	0x000020a0
        /*046c*/ 	.word	0x00000002
        /*0470*/ 	.word	0x000000d0
        /*0474*/ 	.short	0x010a
        /*0476*/ 	.byte	0xff
	.zero		1


	//   ....[53]....
        /*0478*/ 	.word	0x00002160
        /*047c*/ 	.word	0x00000002
        /*0480*/ 	.word	0x00000000
        /*0484*/ 	.short	0x0101
        /*0486*/ 	.byte	0xff
	.zero		1


	//   ....[54]....
        /*0488*/ 	.word	0x000026c0
        /*048c*/ 	.word	0x000000ff
        /*0490*/ 	.word	0x00000000
        /*0494*/ 	.short	0x010a
        /*0496*/ 	.byte	0x04
	.zero		1


	//   ....[55]....
        /*0498*/ 	.word	0x00002750
        /*049c*/ 	.word	0x000000ff
        /*04a0*/ 	.word	0x00000000
        /*04a4*/ 	.short	0x010a
        /*04a6*/ 	.byte	0x04
	.zero		1


	//   ....[56]....
        /*04a8*/ 	.word	0x000027e0
        /*04ac*/ 	.word	0x000000ff
        /*04b0*/ 	.word	0x00000000
        /*04b4*/ 	.short	0x010a
        /*04b6*/ 	.byte	0x04
	.zero		1


	//   ....[57]....
        /*04b8*/ 	.word	0x00002870
        /*04bc*/ 	.word	0x000000ff
        /*04c0*/ 	.word	0x00000000
        /*04c4*/ 	.short	0x010a
        /*04c6*/ 	.byte	0x04
	.zero		1


	//   ....[58]....
        /*04c8*/ 	.word	0x00002900
        /*04cc*/ 	.word	0x000000ff
        /*04d0*/ 	.word	0x00000000
        /*04d4*/ 	.short	0x010a
        /*04d6*/ 	.byte	0x04
	.zero		1


	//   ....[59]....
        /*04d8*/ 	.word	0x00002990
        /*04dc*/ 	.word	0x000000ff
        /*04e0*/ 	.word	0x00000000
        /*04e4*/ 	.short	0x010a
        /*04e6*/ 	.byte	0x04
	.zero		1


	//   ....[60]....
        /*04e8*/ 	.word	0x00002a20
        /*04ec*/ 	.word	0x000000ff
        /*04f0*/ 	.word	0x00000000
        /*04f4*/ 	.short	0x010a
        /*04f6*/ 	.byte	0x04
	.zero		1


	//   ....[61]....
        /*04f8*/ 	.word	0x00002ac0
        /*04fc*/ 	.word	0x00000000
        /*0500*/ 	.word	0x00000000
        /*0504*/ 	.short	0x010a
        /*0506*/ 	.byte	0xff
	.zero		1


	//   ....[62]....
        /*0508*/ 	.word	0x00002bf0
        /*050c*/ 	.word	0x00000000
        /*0510*/ 	.word	0x00000130
        /*0514*/ 	.short	0x010a
        /*0516*/ 	.byte	0xff
	.zero		1


	//   ....[63]....
        /*0518*/ 	.word	0x00002c60
        /*051c*/ 	.word	0x00000000
        /*0520*/ 	.word	0x00000000
        /*0524*/ 	.short	0x0101
        /*0526*/ 	.byte	0xff
	.zero		1


	//   ....[64]....
        /*0528*/ 	.word	0x00002c80
        /*052c*/ 	.word	0x000000ff
        /*0530*/ 	.word	0x000000e0
        /*0534*/ 	.short	0x010a
        /*0536*/ 	.byte	0x05
	.zero		1


	//   ....[65]....
        /*0538*/ 	.word	0x00002da0
        /*053c*/ 	.word	0x00000000
        /*0540*/ 	.word	0x000000d0
        /*0544*/ 	.short	0x010a
        /*0546*/ 	.byte	0xff
	.zero		1


	//   ....[66]....
        /*0548*/ 	.word	0x00002ea0
        /*054c*/ 	.word	0x00000000
        /*0550*/ 	.word	0x00000000
        /*0554*/ 	.short	0x0101
        /*0556*/ 	.byte	0xff
	.zero		1


	//   ....[67]....
        /*0558*/ 	.word	0x00002f30
        /*055c*/ 	.word	0x000000ff
        /*0560*/ 	.word	0x000000e0
        /*0564*/ 	.short	0x0106
        /*0566*/ 	.byte	0x05
	.zero		1


	//   ....[68]....
        /*0568*/ 	.word	0x00002f50
        /*056c*/ 	.word	0x000000ff
        /*0570*/ 	.word	0x000000e0
        /*0574*/ 	.short	0x010a
        /*0576*/ 	.byte	0x05
	.zero		1


	//   ....[69]....
        /*0578*/ 	.word	0x00002fe0
        /*057c*/ 	.word	0x000000ff
        /*0580*/ 	.word	0x000000e0
        /*0584*/ 	.short	0x0106
        /*0586*/ 	.byte	0x04
	.zero		1


	//   ....[70]....
        /*0588*/ 	.word	0x00003020
        /*058c*/ 	.word	0x00000000
        /*0590*/ 	.word	0x000000e0
        /*0594*/ 	.short	0x010a
        /*0596*/ 	.byte	0xff
	.zero		1


	//   ....[71]....
        /*0598*/ 	.word	0x00003260
        /*059c*/ 	.word	0x000000ff
        /*05a0*/ 	.word	0x00000008
        /*05a4*/ 	.short	0x010a
        /*05a6*/ 	.byte	0x06
	.zero		1


	//   ....[72]....
        /*05a8*/ 	.word	0x00003280
        /*05ac*/ 	.word	0x000000ff
        /*05b0*/ 	.word	0x00000008
        /*05b4*/ 	.short	0x010a
        /*05b6*/ 	.byte	0x06
	.zero		1


	//   ....[73]....
        /*05b8*/ 	.word	0x00003410
        /*05bc*/ 	.word	0x000000ff
        /*05c0*/ 	.word	0x00000008
        /*05c4*/ 	.short	0x010a
        /*05c6*/ 	.byte	0x06
	.zero		1


	//   ....[74]....
        /*05c8*/ 	.word	0x00003430
        /*05cc*/ 	.word	0x000000ff
        /*05d0*/ 	.word	0x00000008
        /*05d4*/ 	.short	0x010a
        /*05d6*/ 	.byte	0x06
	.zero		1


	//   ....[75]....
        /*05d8*/ 	.word	0x000034f0
        /*05dc*/ 	.word	0x000000ff
        /*05e0*/ 	.word	0x00000000
        /*05e4*/ 	.short	0x0101
        /*05e6*/ 	.byte	0x07
	.zero		1


	//   ....[76]....
        /*05e8*/ 	.word	0x00003830
        /*05ec*/ 	.word	0x00000000
        /*05f0*/ 	.word	0x000000d0
        /*05f4*/ 	.short	0x010a
        /*05f6*/ 	.byte	0xff
	.zero		1


	//   ....[77]....
        /*05f8*/ 	.word	0x000038f0
        /*05fc*/ 	.word	0x00000000
        /*0600*/ 	.word	0x00000000
        /*0604*/ 	.short	0x0101
        /*0606*/ 	.byte	0xff
	.zero		1


	//   ....[78]....
        /*0608*/ 	.word	0x000039b0
        /*060c*/ 	.word	0x000000ff
        /*0610*/ 	.word	0x00000000
        /*0614*/ 	.short	0x010a
        /*0616*/ 	.byte	0x08
	.zero		1


	//   ....[79]....
        /*0618*/ 	.word	0x000039c0
        /*061c*/ 	.word	0x000000ff
        /*0620*/ 	.word	0x00000110
        /*0624*/ 	.short	0x010a
        /*0626*/ 	.byte	0x09
	.zero		1


	//   ....[80]....
        /*0628*/ 	.word	0x00003a70
        /*062c*/ 	.word	0x000000ff
        /*0630*/ 	.word	0x00000000
        /*0634*/ 	.short	0x010a
        /*0636*/ 	.byte	0x08
	.zero		1


	//   ....[81]....
        /*0638*/ 	.word	0x00003ba0
        /*063c*/ 	.word	0x000000ff
        /*0640*/ 	.word	0x00000000
        /*0644*/ 	.short	0x010a
        /*0646*/ 	.byte	0x1e
	.zero		1


	//   ....[82]....
        /*0648*/ 	.word	0x00003ea0
        /*064c*/ 	.word	0x000000ff
        /*0650*/ 	.word	0x00000000
        /*0654*/ 	.short	0x010a
        /*0656*/ 	.byte	0x08
	.zero		1


	//   ....[83]....
        /*0658*/ 	.word	0x00003f30
        /*065c*/ 	.word	0x000000ff
        /*0660*/ 	.word	0x00000000
        /*0664*/ 	.short	0x010a
        /*0666*/ 	.byte	0x08
	.zero		1


	//   ....[84]....
        /*0668*/ 	.word	0x00003fc0
        /*066c*/ 	.word	0x000000ff
        /*0670*/ 	.word	0x00000000
        /*0674*/ 	.short	0x010a
        /*0676*/ 	.byte	0x08
	.zero		1


	//   ....[85]....
        /*0678*/ 	.word	0x00004060
        /*067c*/ 	.word	0x00000000
        /*0680*/ 	.word	0x00000000
        /*0684*/ 	.short	0x010a
        /*0686*/ 	.byte	0xff
	.zero		1


	//   ....[86]....
        /*0688*/ 	.word	0x000040a0
        /*068c*/ 	.word	0x00000000
        /*0690*/ 	.word	0x00000000
        /*0694*/ 	.short	0x010a
        /*0696*/ 	.byte	0xff
	.zero		1


	//   ....[87]....
        /*0698*/ 	.word	0x00004110
        /*069c*/ 	.word	0x000000ff
        /*06a0*/ 	.word	0x00000000
        /*06a4*/ 	.short	0x0101
        /*06a6*/ 	.byte	0x05
	.zero		1


	//   ....[88]....
        /*06a8*/ 	.word	0x00004150
        /*06ac*/ 	.word	0x000000ff
        /*06b0*/ 	.word	0x00000150
        /*06b4*/ 	.short	0x010a
        /*06b6*/ 	.byte	0x07
	.zero		1


	//   ....[89]....
        /*06b8*/ 	.word	0x000041a0
        /*06bc*/ 	.word	0x000000ff
        /*06c0*/ 	.word	0x00000000
        /*06c4*/ 	.short	0x0101
        /*06c6*/ 	.byte	0x05
	.zero		1


	//   ....[90]....
        /*06c8*/ 	.word	0x000045f0
        /*06cc*/ 	.word	0x00000000
        /*06d0*/ 	.word	0x000000d0
        /*06d4*/ 	.short	0x010a
        /*06d6*/ 	.byte	0xff
	.zero		1


	//   ....[91]....
        /*06d8*/ 	.word	0x000046b0
        /*06dc*/ 	.word	0x00000000
        /*06e0*/ 	.word	0x00000000
        /*06e4*/ 	.short	0x0101
        /*06e6*/ 	.byte	0xff
	.zero		1


	//   ....[92]....
        /*06e8*/ 	.word	0x000049d0
        /*06ec*/ 	.word	0x000000ff
        /*06f0*/ 	.word	0x000000c8
        /*06f4*/ 	.short	0x010a
        /*06f6*/ 	.byte	0x07
	.zero		1


	//   ....[93]....
        /*06f8*/ 	.word	0x00004bc0
        /*06fc*/ 	.word	0x000000ff
        /*0700*/ 	.word	0x000000a0
        /*0704*/ 	.short	0x010a
        /*0706*/ 	.byte	0x07
	.zero		1


	//   ....[94]....
        /*0708*/ 	.word	0x00004db0
        /*070c*/ 	.word	0x000000ff
        /*0710*/ 	.word	0x00000080
        /*0714*/ 	.short	0x010b
        /*0716*/ 	.byte	0x07
	.zero		1


	//   ....[95]....
        /*0718*/ 	.word	0x00004dc0
        /*071c*/ 	.word	0x000000ff
        /*0720*/ 	.word	0x00000000
        /*0724*/ 	.short	0x0101
        /*0726*/ 	.byte	0x0e
	.zero		1


	//   ....[96]....
        /*0728*/ 	.word	0x00004dd0
        /*072c*/ 	.word	0x000000ff
        /*0730*/ 	.word	0x000000a8
        /*0734*/ 	.short	0x010a
        /*0736*/ 	.byte	0x07
	.zero		1


	//   ....[97]....
        /*0738*/ 	.word	0x00004f80
        /*073c*/ 	.word	0x000000ff
        /*0740*/ 	.word	0x00000088
        /*0744*/ 	.short	0x010b
        /*0746*/ 	.byte	0x07
	.zero		1


	//   ....[98]....
        /*0748*/ 	.word	0x00004f90
        /*074c*/ 	.word	0x000000ff
        /*0750*/ 	.word	0x00000000
        /*0754*/ 	.short	0x0101
        /*0756*/ 	.byte	0x0e
	.zero		1


	//   ....[99]....
        /*0758*/ 	.word	0x00004fa0
        /*075c*/ 	.word	0x000000ff
        /*0760*/ 	.word	0x000000b0
        /*0764*/ 	.short	0x010a
        /*0766*/ 	.byte	0x07
	.zero		1


	//   ....[100]....
        /*0768*/ 	.word	0x00005190
        /*076c*/ 	.word	0x000000ff
        /*0770*/ 	.word	0x00000090
        /*0774*/ 	.short	0x010b
        /*0776*/ 	.byte	0x07
	.zero		1


	//   ....[101]....
        /*0778*/ 	.word	0x00005200
        /*077c*/ 	.word	0x000000ff
        /*0780*/ 	.word	0x00000000
        /*0784*/ 	.short	0x0101
        /*0786*/ 	.byte	0x0e
	.zero		1


	//   ....[102]....
        /*0788*/ 	.word	0x00005210
        /*078c*/ 	.word	0x000000ff
        /*0790*/ 	.word	0x000000b8
        /*0794*/ 	.short	0x010a
        /*0796*/ 	.byte	0x07
	.zero		1


	//   ....[103]....
        /*0798*/ 	.word	0x000054b0
        /*079c*/ 	.word	0x000000ff
        /*07a0*/ 	.word	0x00000098
        /*07a4*/ 	.short	0x010b
        /*07a6*/ 	.byte	0x07
	.zero		1


	//   ....[104]....
        /*07a8*/ 	.word	0x000054d0
        /*07ac*/ 	.word	0x000000ff
        /*07b0*/ 	.word	0x00000000
        /*07b4*/ 	.short	0x0101
        /*07b6*/ 	.byte	0x0d
	.zero		1


	//   ....[105]....
        /*07b8*/ 	.word	0x00005500
        /*07bc*/ 	.word	0x000000ff
        /*07c0*/ 	.word	0x000000a0
        /*07c4*/ 	.short	0x010a
        /*07c6*/ 	.byte	0x07
	.zero		1


	//   ....[106]....
        /*07c8*/ 	.word	0x00005520
        /*07cc*/ 	.word	0x000000ff
        /*07d0*/ 	.word	0x000000a8
        /*07d4*/ 	.short	0x010a
        /*07d6*/ 	.byte	0x07
	.zero		1


	//   ....[107]....
        /*07d8*/ 	.word	0x00005540
        /*07dc*/ 	.word	0x000000ff
        /*07e0*/ 	.word	0x000000b0
        /*07e4*/ 	.short	0x010a
        /*07e6*/ 	.byte	0x07
	.zero		1


	//   ....[108]....
        /*07e8*/ 	.word	0x00005580
        /*07ec*/ 	.word	0x00000000
        /*07f0*/ 	.word	0x000000b8
        /*07f4*/ 	.short	0x010a
        /*07f6*/ 	.byte	0xff
	.zero		1


	//   ....[109]....
        /*07f8*/ 	.word	0x00005900
        /*07fc*/ 	.word	0x00000000
        /*0800*/ 	.word	0x000000d0
        /*0804*/ 	.short	0x010a
        /*0806*/ 	.byte	0xff
	.zero		1


	//   ....[110]....
        /*0808*/ 	.word	0x00005a10
        /*080c*/ 	.word	0x00000000
        /*0810*/ 	.word	0x00000000
        /*0814*/ 	.short	0x0101
        /*0816*/ 	.byte	0xff
	.zero		1


	//   ....[111]....
        /*0818*/ 	.word	0x00006460
        /*081c*/ 	.word	0x000000ff
        /*0820*/ 	.word	0x00000080
        /*0824*/ 	.short	0x010a
        /*0826*/ 	.byte	0x30
	.zero		1


	//   ....[112]....
        /*0828*/ 	.word	0x000064a0
        /*082c*/ 	.word	0x00000070
        /*0830*/ 	.word	0x000000f0
        /*0834*/ 	.short	0x010a
        /*0836*/ 	.byte	0xff
	.zero		1


	//   ....[113]....
        /*0838*/ 	.word	0x00006590
        /*083c*/ 	.word	0x000000ff
        /*0840*/ 	.word	0x00000080
        /*0844*/ 	.short	0x010a
        /*0846*/ 	.byte	0x30
	.zero		1


	//   ....[114]....
        /*0848*/ 	.word	0x00006680
        /*084c*/ 	.word	0x00000070
        /*0850*/ 	.word	0x000000f0
        /*0854*/ 	.short	0x010a
        /*0856*/ 	.byte	0xff
	.zero		1


	//   ....[115]....
        /*0858*/ 	.word	0x00007190
        /*085c*/ 	.word	0x00000000
        /*0860*/ 	.word	0x00000000
        /*0864*/ 	.short	0x0101
        /*0866*/ 	.byte	0xff
	.zero		1


	//   ....[116]....
        /*0868*/ 	.word	0x000071a0
        /*086c*/ 	.word	0x00000002
        /*0870*/ 	.word	0x00000080
        /*0874*/ 	.short	0x010a
        /*0876*/ 	.byte	0xff
	.zero		1


	//   ....[117]....
        /*0878*/ 	.word	0x00007280
        /*087c*/ 	.word	0x00000002
        /*0880*/ 	.word	0x00000080
        /*0884*/ 	.short	0x010a
        /*0886*/ 	.byte	0xff
	.zero		1


	//   ....[118]....
        /*0888*/ 	.word	0x00007e30
        /*088c*/ 	.word	0x0000003f
        /*0890*/ 	.word	0x00000000
        /*0894*/ 	.short	0x0101
        /*0896*/ 	.byte	0xff
	.zero		1


	//   ....[119]....
        /*0898*/ 	.word	0x00007e50
        /*089c*/ 	.word	0x00000000
        /*08a0*/ 	.word	0x00000080
        /*08a4*/ 	.short	0x010a
        /*08a6*/ 	.byte	0xff
	.zero		1


	//   ....[120]....
        /*08a8*/ 	.word	0x00007f20
        /*08ac*/ 	.word	0x00000000
        /*08b0*/ 	.word	0x00000080
        /*08b4*/ 	.short	0x010a
        /*08b6*/ 	.byte	0xff
	.zero		1


	//   ....[121]....
        /*08b8*/ 	.word	0x00008ad0
        /*08bc*/ 	.word	0x0000003f
        /*08c0*/ 	.word	0x00000000
        /*08c4*/ 	.short	0x0101
        /*08c6*/ 	.byte	0xff
	.zero		1


	//   ....[122]....
        /*08c8*/ 	.word	0x00008af0
        /*08cc*/ 	.word	0x00000000
        /*08d0*/ 	.word	0x00000080
        /*08d4*/ 	.short	0x010a
        /*08d6*/ 	.byte	0xff
	.zero		1


	//   ....[123]....
        /*08d8*/ 	.word	0x00008bc0
        /*08dc*/ 	.word	0x00000000
        /*08e0*/ 	.word	0x00000080
        /*08e4*/ 	.short	0x010a
        /*08e6*/ 	.byte	0xff
	.zero		1


	//   ....[124]....
        /*08e8*/ 	.word	0x00008fb0
        /*08ec*/ 	.word	0x00000070
        /*08f0*/ 	.word	0x00000000
        /*08f4*/ 	.short	0x0101
        /*08f6*/ 	.byte	0xff
	.zero		1


	//   ....[125]....
        /*08f8*/ 	.word	0x000097c0
        /*08fc*/ 	.word	0x00000000
        /*0900*/ 	.word	0x00000000
        /*0904*/ 	.short	0x0101
        /*0906*/ 	.byte	0xff
	.zero		1


	//   ....[126]....
        /*0908*/ 	.word	0x00009a30
        /*090c*/ 	.word	0x000000ff
        /*0910*/ 	.word	0x00000000
        /*0914*/ 	.short	0x0101
        /*0916*/ 	.byte	0x04
	.zero		1


	//   ....[127]....
        /*0918*/ 	.word	0x00009a50
        /*091c*/ 	.word	0x00000002
        /*0920*/ 	.word	0x00000140
        /*0924*/ 	.short	0x010a
        /*0926*/ 	.byte	0xff
	.zero		1


	//   ....[128]....
        /*0928*/ 	.word	0x00009ab0
        /*092c*/ 	.word	0x00000002
        /*0930*/ 	.word	0x00000040
        /*0934*/ 	.short	0x010a
        /*0936*/ 	.byte	0xff
	.zero		1


	//   ....[129]....
        /*0938*/ 	.word	0x00009b10
        /*093c*/ 	.word	0x00000002
        /*0940*/ 	.word	0x00000040
        /*0944*/ 	.short	0x010a
        /*0946*/ 	.byte	0xff
	.zero		1


	//   ....[130]....
        /*0948*/ 	.word	0x00009b60
        /*094c*/ 	.word	0x00000002
        /*0950*/ 	.word	0x000000d0
        /*0954*/ 	.short	0x010a
        /*0956*/ 	.byte	0xff
	.zero		1


	//   ....[131]....
        /*0958*/ 	.word	0x00009bc0
        /*095c*/ 	.word	0x00000000
        /*0960*/ 	.word	0x00000000
        /*0964*/ 	.short	0x010a
        /*0966*/ 	.byte	0xff
	.zero		1


	//   ....[132]....
        /*0968*/ 	.word	0x00009c20
        /*096c*/ 	.word	0x00000000
        /*0970*/ 	.word	0x00000000
        /*0974*/ 	.short	0x010a
        /*0976*/ 	.byte	0xff
	.zero		1


	//   ....[133]....
        /*0978*/ 	.word	0x00009c80
        /*097c*/ 	.word	0x00000000
        /*0980*/ 	.word	0x00000000
        /*0984*/ 	.short	0x010a
        /*0986*/ 	.byte	0xff
	.zero		1


	//   ....[134]....
        /*0988*/ 	.word	0x00009ce0
        /*098c*/ 	.word	0x00000000
        /*0990*/ 	.word	0x00000000
        /*0994*/ 	.short	0x010a
        /*0996*/ 	.byte	0xff
	.zero		1


	//   ....[135]....
        /*0998*/ 	.word	0x00009d40
        /*099c*/ 	.word	0x00000000
        /*09a0*/ 	.word	0x00000000
        /*09a4*/ 	.short	0x010a
        /*09a6*/ 	.byte	0xff
	.zero		1


	//   ....[136]....
        /*09a8*/ 	.word	0x00009da0
        /*09ac*/ 	.word	0x00000000
        /*09b0*/ 	.word	0x00000000
        /*09b4*/ 	.short	0x010a
        /*09b6*/ 	.byte	0xff
	.zero		1


	//   ....[137]....
        /*09b8*/ 	.word	0x00009e00
        /*09bc*/ 	.word	0x00000000
        /*09c0*/ 	.word	0x00000000
        /*09c4*/ 	.short	0x010a
        /*09c6*/ 	.byte	0xff
	.zero		1


	//   ....[138]....
        /*09c8*/ 	.word	0x00009e50
        /*09cc*/ 	.word	0x00000000
        /*09d0*/ 	.word	0x00000130
        /*09d4*/ 	.short	0x010a
        /*09d6*/ 	.byte	0xff
	.zero		1


	//   ....[139]....
        /*09d8*/ 	.word	0x00009eb0
        /*09dc*/ 	.word	0x00000000
        /*09e0*/ 	.word	0x000000e0
        /*09e4*/ 	.short	0x010a
        /*09e6*/ 	.byte	0xff
	.zero		1


	//   ....[140]....
        /*09e8*/ 	.word	0x00009f00
        /*09ec*/ 	.word	0x00000000
        /*09f0*/ 	.word	0x000000d0
        /*09f4*/ 	.short	0x010a
        /*09f6*/ 	.byte	0xff
	.zero		1


	//   ....[141]....
        /*09f8*/ 	.word	0x00009f60
        /*09fc*/ 	.word	0x00000000
        /*0a00*/ 	.word	0x000000e0
        /*0a04*/ 	.short	0x010a
        /*0a06*/ 	.byte	0xff
	.zero		1


	//   ....[142]....
        /*0a08*/ 	.word	0x00009fc0
        /*0a0c*/ 	.word	0x00000004
        /*0a10*/ 	.word	0x00000008
        /*0a14*/ 	.short	0x010a
        /*0a16*/ 	.byte	0xff
	.zero		1


	//   ....[143]....
        /*0a18*/ 	.word	0x0000a0a0
        /*0a1c*/ 	.word	0x00000002
        /*0a20*/ 	.word	0x00000008
        /*0a24*/ 	.short	0x010a
        /*0a26*/ 	.byte	0xff
	.zero		1


	//   ....[144]....
        /*0a28*/ 	.word	0x0000a0f0
        /*0a2c*/ 	.word	0x00000000
        /*0a30*/ 	.word	0x000000d0
        /*0a34*/ 	.short	0x010a
        /*0a36*/ 	.byte	0xff
	.zero		1


	//   ....[145]....
        /*0a38*/ 	.word	0x0000a150
        /*0a3c*/ 	.word	0x00000000
        /*0a40*/ 	.word	0x00000110
        /*0a44*/ 	.short	0x010a
        /*0a46*/ 	.byte	0xff
	.zero		1


	//   ....[146]....
        /*0a48*/ 	.word	0x0000a1b0
        /*0a4c*/ 	.word	0x00000000
        /*0a50*/ 	.word	0x00000000
        /*0a54*/ 	.short	0x010a
        /*0a56*/ 	.byte	0xff
	.zero		1


	//   ....[147]....
        /*0a58*/ 	.word	0x0000a210
        /*0a5c*/ 	.word	0x00000000
        /*0a60*/ 	.word	0x00000000
        /*0a64*/ 	.short	0x010a
        /*0a66*/ 	.byte	0xff
	.zero		1


	//   ....[148]....
        /*0a68*/ 	.word	0x0000a270
        /*0a6c*/ 	.word	0x00000000
        /*0a70*/ 	.word	0x00000000
        /*0a74*/ 	.short	0x010a
        /*0a76*/ 	.byte	0xff
	.zero		1


	//   ....[149]....
        /*0a78*/ 	.word	0x0000a2d0
        /*0a7c*/ 	.word	0x00000000
        /*0a80*/ 	.word	0x00000000
        /*0a84*/ 	.short	0x010a
        /*0a86*/ 	.byte	0xff
	.zero		1


	//   ....[150]....
        /*0a88*/ 	.word	0x0000a330
        /*0a8c*/ 	.word	0x00000000
        /*0a90*/ 	.word	0x00000150
        /*0a94*/ 	.short	0x010a
        /*0a96*/ 	.byte	0xff
	.zero		1


	//   ....[151]....
        /*0a98*/ 	.word	0x0000a380
        /*0a9c*/ 	.word	0x00000000
        /*0aa0*/ 	.word	0x000000d0
        /*0aa4*/ 	.short	0x010a
        /*0aa6*/ 	.byte	0xff
	.zero		1


	//   ....[152]....
        /*0aa8*/ 	.word	0x0000a3e0
        /*0aac*/ 	.word	0x00000000
        /*0ab0*/ 	.word	0x000000c8
        /*0ab4*/ 	.short	0x010a
        /*0ab6*/ 	.byte	0xff
	.zero		1


	//   ....[153]....
        /*0ab8*/ 	.word	0x0000a440
        /*0abc*/ 	.word	0x00000000
        /*0ac0*/ 	.word	0x000000a0
        /*0ac4*/ 	.short	0x010a
        /*0ac6*/ 	.byte	0xff
	.zero		1


	//   ....[154]....
        /*0ac8*/ 	.word	0x0000a4a0
        /*0acc*/ 	.word	0x00000000
        /*0ad0*/ 	.word	0x000000a8
        /*0ad4*/ 	.short	0x010a
        /*0ad6*/ 	.byte	0xff
	.zero		1


	//   ....[155]....
        /*0ad8*/ 	.word	0x0000a500
        /*0adc*/ 	.word	0x00000000
        /*0ae0*/ 	.word	0x000000b0
        /*0ae4*/ 	.short	0x010a
        /*0ae6*/ 	.byte	0xff
	.zero		1


	//   ....[156]....
        /*0ae8*/ 	.word	0x0000a560
        /*0aec*/ 	.word	0x00000000
        /*0af0*/ 	.word	0x000000b8
        /*0af4*/ 	.short	0x010a
        /*0af6*/ 	.byte	0xff
	.zero		1


	//   ....[157]....
        /*0af8*/ 	.word	0x0000a5c0
        /*0afc*/ 	.word	0x00000000
        /*0b00*/ 	.word	0x000000a0
        /*0b04*/ 	.short	0x010a
        /*0b06*/ 	.byte	0xff
	.zero		1


	//   ....[158]....
        /*0b08*/ 	.word	0x0000a620
        /*0b0c*/ 	.word	0x00000000
        /*0b10*/ 	.word	0x000000a8
        /*0b14*/ 	.short	0x010a
        /*0b16*/ 	.byte	0xff
	.zero		1


	//   ....[159]....
        /*0b18*/ 	.word	0x0000a680
        /*0b1c*/ 	.word	0x00000000
        /*0b20*/ 	.word	0x000000b0
        /*0b24*/ 	.short	0x010a
        /*0b26*/ 	.byte	0xff
	.zero		1


	//   ....[160]....
        /*0b28*/ 	.word	0x0000a6d0
        /*0b2c*/ 	.word	0x00000000
        /*0b30*/ 	.word	0x000000d0
        /*0b34*/ 	.short	0x010a
        /*0b36*/ 	.byte	0xff
	.zero		1


	//   ....[161]....
        /*0b38*/ 	.word	0x0000a730
        /*0b3c*/ 	.word	0x00000002
        /*0b40*/ 	.word	0x00000080
        /*0b44*/ 	.short	0x010a
        /*0b46*/ 	.byte	0xff
	.zero		1


	//   ....[162]....
        /*0b48*/ 	.word	0x0000a780
        /*0b4c*/ 	.word	0x00000070
        /*0b50*/ 	.word	0x000000f0
        /*0b54*/ 	.short	0x010a
        /*0b56*/ 	.byte	0xff
	.zero		1


	//   ....[163]....
        /*0b58*/ 	.word	0x0000a7d0
        /*0b5c*/ 	.word	0x00000002
        /*0b60*/ 	.word	0x00000080
        /*0b64*/ 	.short	0x010a
        /*0b66*/ 	.byte	0xff
	.zero		1


	//   ....[164]....
        /*0b68*/ 	.word	0x0000a820
        /*0b6c*/ 	.word	0x00000000
        /*0b70*/ 	.word	0x00000080
        /*0b74*/ 	.short	0x010a
        /*0b76*/ 	.byte	0xff
	.zero		1


	//   ....[165]....
        /*0b78*/ 	.word	0x0000a870
        /*0b7c*/ 	.word	0x00000000
        /*0b80*/ 	.word	0x00000080
        /*0b84*/ 	.short	0x010a
        /*0b86*/ 	.byte	0xff
	.zero		1


	//----- nvinfo : EIATTR_NUM_MBARRIERS
	.align		4
.L_47:
        /*0b88*/ 	.byte	0x03, 0x38
        /*0b8a*/ 	.short	0x002b


	//----- nvinfo : EIATTR_EXIT_INSTR_OFFSETS
	.align		4
        /*0b8c*/ 	.byte	0x04, 0x1c
        /*0b8e*/ 	.short	(.L_49 - .L_48)


	//   ....[0]....
.L_48:
        /*0b90*/ 	.word	0x00002af0


	//   ....[1]....
        /*0b94*/ 	.word	0x00002ff0


	//   ....[2]....
        /*0b98*/ 	.word	0x00003050


	//   ....[3]....
        /*0b9c*/ 	.word	0x000043d0


	//   ....[4]....
        /*0ba0*/ 	.word	0x000055b0


	//   ....[5]....
        /*0ba4*/ 	.word	0x000055f0


	//   ....[6]....
        /*0ba8*/ 	.word	0x00009920


	//   ....[7]....
        /*0bac*/ 	.word	0x000099a0


	//   ....[8]....
        /*0bb0*/ 	.word	0x000099d0


	//   ....[9]....
        /*0bb4*/ 	.word	0x00009a40


	//----- nvinfo : EIATTR_MAX_THREADS
	.align		4
.L_49:
        /*0bb8*/ 	.byte	0x04, 0x05
        /*0bba*/ 	.short	(.L_51 - .L_50)
.L_50:
        /*0bbc*/ 	.word	0x00000100
        /*0bc0*/ 	.word	0x00000001
        /*0bc4*/ 	.word	0x00000001


	//----- nvinfo : EIATTR_CRS_STACK_SIZE
	.align		4
.L_51:
        /*0bc8*/ 	.byte	0x04, 0x1e
        /*0bca*/ 	.short	(.L_53 - .L_52)
.L_52:
        /*0bcc*/ 	.word	0x00000000


	//----- nvinfo : EIATTR_CBANK_PARAM_SIZE
	.align		4
.L_53:
        /*0bd0*/ 	.byte	0x03, 0x19
        /*0bd2*/ 	.short	0x0800


	//----- nvinfo : EIATTR_PARAM_CBANK
	.align		4
        /*0bd4*/ 	.byte	0x04, 0x0a
        /*0bd6*/ 	.short	(.L_55 - .L_54)
	.align		4
.L_54:
        /*0bd8*/ 	.word	index@(.nv.constant0._ZN7cutlass13device_kernelINS_4gemm6kernel13GemmUniversalIN4cute5tupleIJiiiiEEENS1_10collective13CollectiveMmaINS1_35MainloopSm100TmaUmmaWarpSpecializedILi8ELi2ELi4ENS5_IJNS4_1CILi2EEENSA_ILi1EEESC_EEEEENS5_IJNSA_ILi128EEENSA_ILi256EEENSA_ILi64EEEEEENS_10bfloat16_tENS5_IJlSC_lEEESJ_SK_NS4_8TiledMMAINS4_8MMA_AtomIJNS4_26SM100_MMA_F16BF16_2x1SM_SSISJ_SJ_fLi128ELi256ELNS4_4UMMA5MajorE0ELSP_0ELNSO_7ScaleInE0ELSQ_0EEEEEENS4_6LayoutINS5_IJSC_SC_SC_EEENS5_IJNSA_ILi0EEESV_SV_EEEEENS5_IJNS4_10UnderscoreESY_SY_EEEEENS4_18SM100_TMA_2SM_LOADENS4_14ComposedLayoutINS4_7SwizzleILi3ELi4ELi3EEENS4_18smem_ptr_flag_bitsILi16EEENST_INS5_IJNSA_ILi8EEESH_EEENS5_IJSH_SC_EEEEEEEvNS4_8identityES11_S1B_vS1C_EENS_8epilogue10collective18CollectiveEpilogueINS1E_23Sm100TmaWarpSpecializedILi4ELi2ELi32ELb1ELb0EEEJNS5_IJSH_SG_SH_EEENS5_IJNST_ISH_SC_EENST_INS5_IJNSA_ILi32EEESB_EEENS5_IJSC_SF_EEEEEEEESJ_SK_SJ_SK_NS1E_6fusion15FusionCallbacksIS1I_NS1Q_17LinearCombinationISJ_fSJ_fLNS_15FloatRoundStyleE2EEES1J_S1P_JEEENS4_5SM1004TMEM4LOAD26SM100_TMEM_LOAD_32dp32b32xENS4_13SM90_TMA_LOADENS12_INS13_ILi2ELi4ELi3EEES16_NST_INS5_IJS17_S1L_EEENS5_IJS1L_SC_EEEEEEENS4_39AutoVectorizingCopyWithAssumedAlignmentILi128EEENS4_14SM90_TMA_STOREES25_S27_S27_EEEvvEEEEvNT_6ParamsE)
        /*0bdc*/ 	.short	0x0380
        /*0bde*/ 	.short	0x0800


	//----- nvinfo : EIATTR_SW_WAR
	.align		4
.L_55:
        /*0be0*/ 	.byte	0x04, 0x36
        /*0be2*/ 	.short	(.L_57 - .L_56)
.L_56:
        /*0be4*/ 	.word	0x00000008
.L_57:


//--------------------- .nv.callgraph             --------------------------
	.section	.nv.callgraph,"",@"SHT_CUDA_CALLGRAPH"
	.align	4
	.sectionentsize	8
	.align		4
        /*0000*/ 	.word	0x00000000
	.align		4
        /*0004*/ 	.word	0xffffffff
	.align		4
        /*0008*/ 	.word	index@(_ZN7cutlass13device_kernelINS_4gemm6kernel13GemmUniversalIN4cute5tupleIJiiiiEEENS1_10collective13CollectiveMmaINS1_35MainloopSm100TmaUmmaWarpSpecializedILi8ELi2ELi4ENS5_IJNS4_1CILi2EEENSA_ILi1EEESC_EEEEENS5_IJNSA_ILi128EEENSA_ILi256EEENSA_ILi64EEEEEENS_10bfloat16_tENS5_IJlSC_lEEESJ_SK_NS4_8TiledMMAINS4_8MMA_AtomIJNS4_26SM100_MMA_F16BF16_2x1SM_SSISJ_SJ_fLi128ELi256ELNS4_4UMMA5MajorE0ELSP_0ELNSO_7ScaleInE0ELSQ_0EEEEEENS4_6LayoutINS5_IJSC_SC_SC_EEENS5_IJNSA_ILi0EEESV_SV_EEEEENS5_IJNS4_10UnderscoreESY_SY_EEEEENS4_18SM100_TMA_2SM_LOADENS4_14ComposedLayoutINS4_7SwizzleILi3ELi4ELi3EEENS4_18smem_ptr_flag_bitsILi16EEENST_INS5_IJNSA_ILi8EEESH_EEENS5_IJSH_SC_EEEEEEEvNS4_8identityES11_S1B_vS1C_EENS_8epilogue10collective18CollectiveEpilogueINS1E_23Sm100TmaWarpSpecializedILi4ELi2ELi32ELb1ELb0EEEJNS5_IJSH_SG_SH_EEENS5_IJNST_ISH_SC_EENST_INS5_IJNSA_ILi32EEESB_EEENS5_IJSC_SF_EEEEEEEESJ_SK_SJ_SK_NS1E_6fusion15FusionCallbacksIS1I_NS1Q_17LinearCombinationISJ_fSJ_fLNS_15FloatRoundStyleE2EEES1J_S1P_JEEENS4_5SM1004TMEM4LOAD26SM100_TMEM_LOAD_32dp32b32xENS4_13SM90_TMA_LOADENS12_INS13_ILi2ELi4ELi3EEES16_NST_INS5_IJS17_S1L_EEENS5_IJS1L_SC_EEEEEEENS4_39AutoVectorizingCopyWithAssumedAlignmentILi128EEENS4_14SM90_TMA_STOREES25_S27_S27_EEEvvEEEEvNT_6ParamsE)
	.align		4
        /*000c*/ 	.word	index@(__assertfail)
	.align		4
        /*0010*/ 	.word	0x00000000
	.align		4
        /*0014*/ 	.word	0xfffffffe
	.align		4
        /*0018*/ 	.word	0x00000000
	.align		4
        /*001c*/ 	.word	0xfffffffd
	.align		4
        /*0020*/ 	.word	0x00000000
	.align		4
        /*0024*/ 	.word	0xfffffffc


//--------------------- .nv.constant4             --------------------------
	.section	.nv.constant4,"a",@progbits
	.align	8
	.align		8
.nv.constant4:
        /*0000*/ 	.dword	__assertfail
	.align		8
        /*0008*/ 	.dword	__unnamed_1
	.align		8
        /*0010*/ 	.dword	__unnamed_2
	.align		8
        /*0018*/ 	.dword	_ZN39_INTERNAL_2c38cd01_4_k_cu_2f02a31e_38854cuda3std3__45__cpo5beginE
	.align		8
        /*0020*/ 	.dword	_ZN39_INTERNAL_2c38cd01_4_k_cu_2f02a31e_38854cuda3std3__45__cpo3endE
	.align		8
        /*0028*/ 	.dword	_ZN39_INTERNAL_2c38cd01_4_k_cu_2f02a31e_38854cuda3std3__45__cpo6cbeginE
	.align		8
        /*0030*/ 	.dword	_ZN39_INTERNAL_2c38cd01_4_k_cu_2f02a31e_38854cuda3std3__45__cpo4cendE
	.align		8
        /*0038*/ 	.dword	_ZN39_INTERNAL_2c38cd01_4_k_cu_2f02a31e_38854cuda3std3__441_GLOBAL__N__2c38cd01_4_k_cu_2f02a31e_38856ignoreE
	.align		8
        /*0040*/ 	.dword	_ZN39_INTERNAL_2c38cd01_4_k_cu_2f02a31e_38854cuda3std3__419piecewise_constructE
	.align		8
        /*0048*/ 	.dword	_ZN39_INTERNAL_2c38cd01_4_k_cu_2f02a31e_38854cuda3std3__48in_placeE
	.align		8
        /*0050*/ 	.dword	_ZN39_INTERNAL_2c38cd01_4_k_cu_2f02a31e_38854cuda3std6ranges3__45__cpo4swapE
	.align		8
        /*0058*/ 	.dword	_ZN39_INTERNAL_2c38cd01_4_k_cu_2f02a31e_38854cuda3std6ranges3__45__cpo9iter_moveE
	.align		8
        /*0060*/ 	.dword	_ZN39_INTERNAL_2c38cd01_4_k_cu_2f02a31e_38854cute7productE
	.align		8
        /*0068*/ 	.dword	_ZN39_INTERNAL_2c38cd01_4_k_cu_2f02a31e_38854cute1_E
	.align		8
        /*0070*/ 	.dword	$str$25
	.align		8
        /*0078*/ 	.dword	$str$26
	.align		8
        /*0080*/ 	.dword	$str$27
	.align		8
        /*0088*/ 	.dword	$str$28


//--------------------- .text._ZN7cutlass13device_kernelINS_4gemm6kernel13GemmUniversalIN4cute5tupleIJiiiiEEENS1_10collective13CollectiveMmaINS1_35MainloopSm100TmaUmmaWarpSpecializedILi8ELi2ELi4ENS5_IJNS4_1CILi2EEENSA_ILi1EEESC_EEEEENS5_IJNSA_ILi128EEENSA_ILi256EEENSA_ILi64EEEEEENS_10bfloat16_tENS5_IJlSC_lEEESJ_SK_NS4_8TiledMMAINS4_8MMA_AtomIJNS4_26SM100_MMA_F16BF16_2x1SM_SSISJ_SJ_fLi128ELi256ELNS4_4UMMA5MajorE0ELSP_0ELNSO_7ScaleInE0ELSQ_0EEEEEENS4_6LayoutINS5_IJSC_SC_SC_EEENS5_IJNSA_ILi0EEESV_SV_EEEEENS5_IJNS4_10UnderscoreESY_SY_EEEEENS4_18SM100_TMA_2SM_LOADENS4_14ComposedLayoutINS4_7SwizzleILi3ELi4ELi3EEENS4_18smem_ptr_flag_bitsILi16EEENST_INS5_IJNSA_ILi8EEESH_EEENS5_IJSH_SC_EEEEEEEvNS4_8identityES11_S1B_vS1C_EENS_8epilogue10collective18CollectiveEpilogueINS1E_23Sm100TmaWarpSpecializedILi4ELi2ELi32ELb1ELb0EEEJNS5_IJSH_SG_SH_EEENS5_IJNST_ISH_SC_EENST_INS5_IJNSA_ILi32EEESB_EEENS5_IJSC_SF_EEEEEEEESJ_SK_SJ_SK_NS1E_6fusion15FusionCallbacksIS1I_NS1Q_17LinearCombinationISJ_fSJ_fLNS_15FloatRoundStyleE2EEES1J_S1P_JEEENS4_5SM1004TMEM4LOAD26SM100_TMEM_LOAD_32dp32b32xENS4_13SM90_TMA_LOADENS12_INS13_ILi2ELi4ELi3EEES16_NST_INS5_IJS17_S1L_EEENS5_IJS1L_SC_EEEEEEENS4_39AutoVectorizingCopyWithAssumedAlignmentILi128EEENS4_14SM90_TMA_STOREES25_S27_S27_EEEvvEEEEvNT_6ParamsE --------------------------
	.section	.text._ZN7cutlass13device_kernelINS_4gemm6kernel13GemmUniversalIN4cute5tupleIJiiiiEEENS1_10collective13CollectiveMmaINS1_35MainloopSm100TmaUmmaWarpSpecializedILi8ELi2ELi4ENS5_IJNS4_1CILi2EEENSA_ILi1EEESC_EEEEENS5_IJNSA_ILi128EEENSA_ILi256EEENSA_ILi64EEEEEENS_10bfloat16_tENS5_IJlSC_lEEESJ_SK_NS4_8TiledMMAINS4_8MMA_AtomIJNS4_26SM100_MMA_F16BF16_2x1SM_SSISJ_SJ_fLi128ELi256ELNS4_4UMMA5MajorE0ELSP_0ELNSO_7ScaleInE0ELSQ_0EEEEEENS4_6LayoutINS5_IJSC_SC_SC_EEENS5_IJNSA_ILi0EEESV_SV_EEEEENS5_IJNS4_10UnderscoreESY_SY_EEEEENS4_18SM100_TMA_2SM_LOADENS4_14ComposedLayoutINS4_7SwizzleILi3ELi4ELi3EEENS4_18smem_ptr_flag_bitsILi16EEENST_INS5_IJNSA_ILi8EEESH_EEENS5_IJSH_SC_EEEEEEEvNS4_8identityES11_S1B_vS1C_EENS_8epilogue10collective18CollectiveEpilogueINS1E_23Sm100TmaWarpSpecializedILi4ELi2ELi32ELb1ELb0EEEJNS5_IJSH_SG_SH_EEENS5_IJNST_ISH_SC_EENST_INS5_IJNSA_ILi32EEESB_EEENS5_IJSC_SF_EEEEEEEESJ_SK_SJ_SK_NS1E_6fusion15FusionCallbacksIS1I_NS1Q_17LinearCombinationISJ_fSJ_fLNS_15FloatRoundStyleE2EEES1J_S1P_JEEENS4_5SM1004TMEM4LOAD26SM100_TMEM_LOAD_32dp32b32xENS4_13SM90_TMA_LOADENS12_INS13_ILi2ELi4ELi3EEES16_NST_INS5_IJS17_S1L_EEENS5_IJS1L_SC_EEEEEEENS4_39AutoVectorizingCopyWithAssumedAlignmentILi128EEENS4_14SM90_TMA_STOREES25_S27_S27_EEEvvEEEEvNT_6ParamsE,"ax",@progbits
	.align	128
.text._ZN7cutlass13device_kernelINS_4gemm6kernel13GemmUniversalIN4cute5tupleIJiiiiEEENS1_10collective13CollectiveMmaINS1_35MainloopSm100TmaUmmaWarpSpecializedILi8ELi2ELi4ENS5_IJNS4_1CILi2EEENSA_ILi1EEESC_EEEEENS5_IJNSA_ILi128EEENSA_ILi256EEENSA_ILi64EEEEEENS_10bfloat16_tENS5_IJlSC_lEEESJ_SK_NS4_8TiledMMAINS4_8MMA_AtomIJNS4_26SM100_MMA_F16BF16_2x1SM_SSISJ_SJ_fLi128ELi256ELNS4_4UMMA5MajorE0ELSP_0ELNSO_7ScaleInE0ELSQ_0EEEEEENS4_6LayoutINS5_IJSC_SC_SC_EEENS5_IJNSA_ILi0EEESV_SV_EEEEENS5_IJNS4_10UnderscoreESY_SY_EEEEENS4_18SM100_TMA_2SM_LOADENS4_14ComposedLayoutINS4_7SwizzleILi3ELi4ELi3EEENS4_18smem_ptr_flag_bitsILi16EEENST_INS5_IJNSA_ILi8EEESH_EEENS5_IJSH_SC_EEEEEEEvNS4_8identityES11_S1B_vS1C_EENS_8epilogue10collective18CollectiveEpilogueINS1E_23Sm100TmaWarpSpecializedILi4ELi2ELi32ELb1ELb0EEEJNS5_IJSH_SG_SH_EEENS5_IJNST_ISH_SC_EENST_INS5_IJNSA_ILi32EEESB_EEENS5_IJSC_SF_EEEEEEEESJ_SK_SJ_SK_NS1E_6fusion15FusionCallbacksIS1I_NS1Q_17LinearCombinationISJ_fSJ_fLNS_15FloatRoundStyleE2EEES1J_S1P_JEEENS4_5SM1004TMEM4LOAD26SM100_TMEM_LOAD_32dp32b32xENS4_13SM90_TMA_LOADENS12_INS13_ILi2ELi4ELi3EEES16_NST_INS5_IJS17_S1L_EEENS5_IJS1L_SC_EEEEEEENS4_39AutoVectorizingCopyWithAssumedAlignmentILi128EEENS4_14SM90_TMA_STOREES25_S27_S27_EEEvvEEEEvNT_6ParamsE:
        .type           _ZN7cutlass13device_kernelINS_4gemm6kernel13GemmUniversalIN4cute5tupleIJiiiiEEENS1_10collective13CollectiveMmaINS1_35MainloopSm100TmaUmmaWarpSpecializedILi8ELi2ELi4ENS5_IJNS4_1CILi2EEENSA_ILi1EEESC_EEEEENS5_IJNSA_ILi128EEENSA_ILi256EEENSA_ILi64EEEEEENS_10bfloat16_tENS5_IJlSC_lEEESJ_SK_NS4_8TiledMMAINS4_8MMA_AtomIJNS4_26SM100_MMA_F16BF16_2x1SM_SSISJ_SJ_fLi128ELi256ELNS4_4UMMA5MajorE0ELSP_0ELNSO_7ScaleInE0ELSQ_0EEEEEENS4_6LayoutINS5_IJSC_SC_SC_EEENS5_IJNSA_ILi0EEESV_SV_EEEEENS5_IJNS4_10UnderscoreESY_SY_EEEEENS4_18SM100_TMA_2SM_LOADENS4_14ComposedLayoutINS4_7SwizzleILi3ELi4ELi3EEENS4_18smem_ptr_flag_bitsILi16EEENST_INS5_IJNSA_ILi8EEESH_EEENS5_IJSH_SC_EEEEEEEvNS4_8identityES11_S1B_vS1C_EENS_8epilogue10collective18CollectiveEpilogueINS1E_23Sm100TmaWarpSpecializedILi4ELi2ELi32ELb1ELb0EEEJNS5_IJSH_SG_SH_EEENS5_IJNST_ISH_SC_EENST_INS5_IJNSA_ILi32EEESB_EEENS5_IJSC_SF_EEEEEEEESJ_SK_SJ_SK_NS1E_6fusion15FusionCallbacksIS1I_NS1Q_17LinearCombinationISJ_fSJ_fLNS_15FloatRoundStyleE2EEES1J_S1P_JEEENS4_5SM1004TMEM4LOAD26SM100_TMEM_LOAD_32dp32b32xENS4_13SM90_TMA_LOADENS12_INS13_ILi2ELi4ELi3EEES16_NST_INS5_IJS17_S1L_EEENS5_IJS1L_SC_EEEEEEENS4_39AutoVectorizingCopyWithAssumedAlignmentILi128EEENS4_14SM90_TMA_STOREES25_S27_S27_EEEvvEEEEvNT_6ParamsE,@function
        .size           _ZN7cutlass13device_kernelINS_4gemm6kernel13GemmUniversalIN4cute5tupleIJiiiiEEENS1_10collective13CollectiveMmaINS1_35MainloopSm100TmaUmmaWarpSpecializedILi8ELi2ELi4ENS5_IJNS4_1CILi2EEENSA_ILi1EEESC_EEEEENS5_IJNSA_ILi128EEENSA_ILi256EEENSA_ILi64EEEEEENS_10bfloat16_tENS5_IJlSC_lEEESJ_SK_NS4_8TiledMMAINS4_8MMA_AtomIJNS4_26SM100_MMA_F16BF16_2x1SM_SSISJ_SJ_fLi128ELi256ELNS4_4UMMA5MajorE0ELSP_0ELNSO_7ScaleInE0ELSQ_0EEEEEENS4_6LayoutINS5_IJSC_SC_SC_EEENS5_IJNSA_ILi0EEESV_SV_EEEEENS5_IJNS4_10UnderscoreESY_SY_EEEEENS4_18SM100_TMA_2SM_LOADENS4_14ComposedLayoutINS4_7SwizzleILi3ELi4ELi3EEENS4_18smem_ptr_flag_bitsILi16EEENST_INS5_IJNSA_ILi8EEESH_EEENS5_IJSH_SC_EEEEEEEvNS4_8identityES11_S1B_vS1C_EENS_8epilogue10collective18CollectiveEpilogueINS1E_23Sm100TmaWarpSpecializedILi4ELi2ELi32ELb1ELb0EEEJNS5_IJSH_SG_SH_EEENS5_IJNST_ISH_SC_EENST_INS5_IJNSA_ILi32EEESB_EEENS5_IJSC_SF_EEEEEEEESJ_SK_SJ_SK_NS1E_6fusion15FusionCallbacksIS1I_NS1Q_17LinearCombinationISJ_fSJ_fLNS_15FloatRoundStyleE2EEES1J_S1P_JEEENS4_5SM1004TMEM4LOAD26SM100_TMEM_LOAD_32dp32b32xENS4_13SM90_TMA_LOADENS12_INS13_ILi2ELi4ELi3EEES16_NST_INS5_IJS17_S1L_EEENS5_IJS1L_SC_EEEEEEENS4_39AutoVectorizingCopyWithAssumedAlignmentILi128EEENS4_14SM90_TMA_STOREES25_S27_S27_EEEvvEEEEvNT_6ParamsE,(.L_x_209 - _ZN7cutlass13device_kernelINS_4gemm6kernel13GemmUniversalIN4cute5tupleIJiiiiEEENS1_10collective13CollectiveMmaINS1_35MainloopSm100TmaUmmaWarpSpecializedILi8ELi2ELi4ENS5_IJNS4_1CILi2EEENSA_ILi1EEESC_EEEEENS5_IJNSA_ILi128EEENSA_ILi256EEENSA_ILi64EEEEEENS_10bfloat16_tENS5_IJlSC_lEEESJ_SK_NS4_8TiledMMAINS4_8MMA_AtomIJNS4_26SM100_MMA_F16BF16_2x1SM_SSISJ_SJ_fLi128ELi256ELNS4_4UMMA5MajorE0ELSP_0ELNSO_7ScaleInE0ELSQ_0EEEEEENS4_6LayoutINS5_IJSC_SC_SC_EEENS5_IJNSA_ILi0EEESV_SV_EEEEENS5_IJNS4_10UnderscoreESY_SY_EEEEENS4_18SM100_TMA_2SM_LOADENS4_14ComposedLayoutINS4_7SwizzleILi3ELi4ELi3EEENS4_18smem_ptr_flag_bitsILi16EEENST_INS5_IJNSA_ILi8EEESH_EEENS5_IJSH_SC_EEEEEEEvNS4_8identityES11_S1B_vS1C_EENS_8epilogue10collective18CollectiveEpilogueINS1E_23Sm100TmaWarpSpecializedILi4ELi2ELi32ELb1ELb0EEEJNS5_IJSH_SG_SH_EEENS5_IJNST_ISH_SC_EENST_INS5_IJNSA_ILi32EEESB_EEENS5_IJSC_SF_EEEEEEEESJ_SK_SJ_SK_NS1E_6fusion15FusionCallbacksIS1I_NS1Q_17LinearCombinationISJ_fSJ_fLNS_15FloatRoundStyleE2EEES1J_S1P_JEEENS4_5SM1004TMEM4LOAD26SM100_TMEM_LOAD_32dp32b32xENS4_13SM90_TMA_LOADENS12_INS13_ILi2ELi4ELi3EEES16_NST_INS5_IJS17_S1L_EEENS5_IJS1L_SC_EEEEEEENS4_39AutoVectorizingCopyWithAssumedAlignmentILi128EEENS4_14SM90_TMA_STOREES25_S27_S27_EEEvvEEEEvNT_6ParamsE)
        .other          _ZN7cutlass13device_kernelINS_4gemm6kernel13GemmUniversalIN4cute5tupleIJiiiiEEENS1_10collective13CollectiveMmaINS1_35MainloopSm100TmaUmmaWarpSpecializedILi8ELi2ELi4ENS5_IJNS4_1CILi2EEENSA_ILi1EEESC_EEEEENS5_IJNSA_ILi128EEENSA_ILi256EEENSA_ILi64EEEEEENS_10bfloat16_tENS5_IJlSC_lEEESJ_SK_NS4_8TiledMMAINS4_8MMA_AtomIJNS4_26SM100_MMA_F16BF16_2x1SM_SSISJ_SJ_fLi128ELi256ELNS4_4UMMA5MajorE0ELSP_0ELNSO_7ScaleInE0ELSQ_0EEEEEENS4_6LayoutINS5_IJSC_SC_SC_EEENS5_IJNSA_ILi0EEESV_SV_EEEEENS5_IJNS4_10UnderscoreESY_SY_EEEEENS4_18SM100_TMA_2SM_LOADENS4_14ComposedLayoutINS4_7SwizzleILi3ELi4ELi3EEENS4_18smem_ptr_flag_bitsILi16EEENST_INS5_IJNSA_ILi8EEESH_EEENS5_IJSH_SC_EEEEEEEvNS4_8identityES11_S1B_vS1C_EENS_8epilogue10collective18CollectiveEpilogueINS1E_23Sm100TmaWarpSpecializedILi4ELi2ELi32ELb1ELb0EEEJNS5_IJSH_SG_SH_EEENS5_IJNST_ISH_SC_EENST_INS5_IJNSA_ILi32EEESB_EEENS5_IJSC_SF_EEEEEEEESJ_SK_SJ_SK_NS1E_6fusion15FusionCallbacksIS1I_NS1Q_17LinearCombinationISJ_fSJ_fLNS_15FloatRoundStyleE2EEES1J_S1P_JEEENS4_5SM1004TMEM4LOAD26SM100_TMEM_LOAD_32dp32b32xENS4_13SM90_TMA_LOADENS12_INS13_ILi2ELi4ELi3EEES16_NST_INS5_IJS17_S1L_EEENS5_IJS1L_SC_EEEEEEENS4_39AutoVectorizingCopyWithAssumedAlignmentILi128EEENS4_14SM90_TMA_STOREES25_S27_S27_EEEvvEEEEvNT_6ParamsE,@"STO_CUDA_ENTRY STV_DEFAULT"
_ZN7cutlass13device_kernelINS_4gemm6kernel13GemmUniversalIN4cute5tupleIJiiiiEEENS1_10collective13CollectiveMmaINS1_35MainloopSm100TmaUmmaWarpSpecializedILi8ELi2ELi4ENS5_IJNS4_1CILi2EEENSA_ILi1EEESC_EEEEENS5_IJNSA_ILi128EEENSA_ILi256EEENSA_ILi64EEEEEENS_10bfloat16_tENS5_IJlSC_lEEESJ_SK_NS4_8TiledMMAINS4_8MMA_AtomIJNS4_26SM100_MMA_F16BF16_2x1SM_SSISJ_SJ_fLi128ELi256ELNS4_4UMMA5MajorE0ELSP_0ELNSO_7ScaleInE0ELSQ_0EEEEEENS4_6LayoutINS5_IJSC_SC_SC_EEENS5_IJNSA_ILi0EEESV_SV_EEEEENS5_IJNS4_10UnderscoreESY_SY_EEEEENS4_18SM100_TMA_2SM_LOADENS4_14ComposedLayoutINS4_7SwizzleILi3ELi4ELi3EEENS4_18smem_ptr_flag_bitsILi16EEENST_INS5_IJNSA_ILi8EEESH_EEENS5_IJSH_SC_EEEEEEEvNS4_8identityES11_S1B_vS1C_EENS_8epilogue10collective18CollectiveEpilogueINS1E_23Sm100TmaWarpSpecializedILi4ELi2ELi32ELb1ELb0EEEJNS5_IJSH_SG_SH_EEENS5_IJNST_ISH_SC_EENST_INS5_IJNSA_ILi32EEESB_EEENS5_IJSC_SF_EEEEEEEESJ_SK_SJ_SK_NS1E_6fusion15FusionCallbacksIS1I_NS1Q_17LinearCombinationISJ_fSJ_fLNS_15FloatRoundStyleE2EEES1J_S1P_JEEENS4_5SM1004TMEM4LOAD26SM100_TMEM_LOAD_32dp32b32xENS4_13SM90_TMA_LOADENS12_INS13_ILi2ELi4ELi3EEES16_NST_INS5_IJS17_S1L_EEENS5_IJS1L_SC_EEEEEEENS4_39AutoVectorizingCopyWithAssumedAlignmentILi128EEENS4_14SM90_TMA_STOREES25_S27_S27_EEEvvEEEEvNT_6ParamsE:
[----:B------:R-:W1:Y:S01]  /*0000*/  LDC R1, c[0x0][0x37c] ;  /* 0x0000df00ff017b82 */ /* 0x000e620000000800 */
[----:B------:R-:W2:Y:S01]  /*0010*/  S2R R105, SR_TID.X ;  /* 0x0000000000697919 */ /* 0x000ea20000002100 */
[----:B------:R-:W3:Y:S06]  /*0020*/  LDCU.64 UR6, c[0x0][0x890] ;  /* 0x00011200ff0677ac */ /* 0x000eec0008000a00 */
[----:B------:R-:W4:Y:S01]  /*0030*/  S2UR UR37, SR_CgaCtaId ;  /* 0x00000000002579c3 */ /* 0x000f220000008800 */
[----:B------:R-:W-:Y:S02]  /*0040*/  PRMT R92, RZ, 0x7610, R92 ;  /* 0x00007610ff5c7816 */ /* 0x000fe4000000005c */
[----:B------:R-:W-:Y:S01]  /*0050*/  ELECT P1, URZ, PT ;  /* 0x0000000000ff782f */ /* 0x000fe20003820000 */
[----:B------:R-:W1:Y:S01]  /*0060*/  LDCU.64 UR46, c[0x0][0x358] ;  /* 0x00006b00ff2e77ac */ /* 0x000e620008000a00 */
[----:B---3--:R-:W-:-:S04]  /*0070*/  UISETP.NE.U32.AND UP0, UPT, UR6, URZ, UPT ;  /* 0x000000ff0600728c */ /* 0x008fc8000bf05070 */
[----:B------:R-:W-:Y:S02]  /*0080*/  UISETP.NE.AND.EX UP0, UPT, UR7, URZ, UPT, UP0 ;  /* 0x000000ff0700728c */ /* 0x000fe4000bf05300 */
[----:B----4-:R-:W-:Y:S02]  /*0090*/  ULOP3.LUT UR5, UR37, 0x1, URZ, 0xc0, !UPT ;  /* 0x0000000125057892 */ /* 0x010fe4000f8ec0ff */
[----:B------:R-:W-:Y:S01]  /*00a0*/  ULOP3.LUT UR4, UR37, 0x1, URZ, 0x3c, !UPT ;  /* 0x0000000125047892 */ /* 0x000fe2000f8e3cff */
[----:B--2---:R-:W-:-:S05]  /*00b0*/  SHF.R.U32.HI R96, RZ, 0x5, R105 ;  /* 0x00000005ff607819 */ /* 0x004fca0000011669 */
[----:B------:R-:W2:Y:S02]  /*00c0*/  SHFL.IDX PT, R0, R96, RZ, 0x1f ;  /* 0x00001fff60007589 */ /* 0x000ea400000e0000 */
[----:B--2---:R-:W-:Y:S01]  /*00d0*/  R2UR UR10, R0 ;  /* 0x00000000000a72ca */ /* 0x004fe200000e0000 */
[----:B-1----:R-:W-:-:S14]  /*00e0*/  BRA.U UP0, `(.L_x_0) ;  /* 0x00000001002c7547 */ /* 0x002fdc000b800000 */
[----:B------:R-:W1:Y:S02]  /*00f0*/  LDCU.64 UR8, c[0x0][0x888] ;  /* 0x00011100ff0877ac */ /* 0x000e640008000a00 */
[----:B-1----:R-:W-:-:S04]  /*0100*/  UISETP.NE.U32.AND UP0, UPT, UR8, URZ, UPT ;  /* 0x000000ff0800728c */ /* 0x002fc8000bf05070 */
[----:B------:R-:W-:-:S09]  /*0110*/  UISETP.NE.AND.EX UP0, UPT, UR9, URZ, UPT, UP0 ;  /* 0x000000ff0900728c */ /* 0x000fd2000bf05300 */
[----:B------:R-:W-:Y:S05]  /*0120*/  BRA.U !UP0, `(.L_x_1) ;  /* 0x0000000108107547 */ /* 0x000fea000b800000 */
[----:B------:R-:W1:Y:S02]  /*0130*/  LDC.64 R2, c[0x0][0x888] ;  /* 0x00022200ff027b82 */ /* 0x000e640000000a00 */
[----:B-1----:R1:W5:Y:S01]  /*0140*/  LDG.E R49, desc[UR46][R2.64] ;  /* 0x0000002e02317981 */ /* 0x002362000c1e1900 */
[----:B------:R-:W-:Y:S01]  /*0150*/  HFMA2 R92, -RZ, RZ, 0, 5.9604644775390625e-08 ;  /* 0x00000001ff5c7431 */ /* 0x000fe200000001ff */
[----:B------:R-:W-:Y:S05]  /*0160*/  BRA `(.L_x_0) ;  /* 0x00000000000c7947 */ /* 0x000fea0003800000 */
.L_x_1:
[----:B------:R-:W1:Y:S01]  /*0170*/  LDCU UR8, c[0x0][0x880] ;  /* 0x00011000ff0877ac */ /* 0x000e620008000800 */
[----:B------:R-:W-:Y:S01]  /*0180*/  HFMA2 R92, -RZ, RZ, 0, 5.9604644775390625e-08 ;  /* 0x00000001ff5c7431 */ /* 0x000fe200000001ff */
[----:B-1----:R-:W-:-:S07]  /*0190*/  MOV R49, UR8 ;  /* 0x0000000800317c02 */ /* 0x002fce0008000f00 */
.L_x_0:
[----:B------:R-:W2:Y:S02]  /*01a0*/  LDCU.64 UR8, c[0x0][0x8b0] ;  /* 0x00011600ff0877ac */ /* 0x000ea40008000a00 */
[----:B--2---:R-:W-:-:S04]  /*01b0*/  UISETP.NE.U32.AND UP0, UPT, UR8, URZ, UPT ;  /* 0x000000ff0800728c */ /* 0x004fc8000bf05070 */
[----:B------:R-:W-:-:S09]  /*01c0*/  UISETP.NE.AND.EX UP0, UPT, UR9, URZ, UPT, UP0 ;  /* 0x000000ff0900728c */ /* 0x000fd2000bf05300 */
[----:B------:R-:W-:Y:S05]  /*01d0*/  BRA.U UP0, `(.L_x_2) ;  /* 0x0000000100247547 */ /* 0x000fea000b800000 */
[----:B------:R-:W2:Y:S02]  /*01e0*/  LDCU.64 UR8, c[0x0][0x8a8] ;  /* 0x00011500ff0877ac */ /* 0x000ea40008000a00 */
[----:B--2---:R-:W-:-:S04]  /*01f0*/  UISETP.NE.U32.AND UP0, UPT, UR8, URZ, UPT ;  /* 0x000000ff0800728c */ /* 0x004fc8000bf05070 */
[----:B------:R-:W-:-:S09]  /*0200*/  UISETP.NE.AND.EX UP0, UPT, UR9, URZ, UPT, UP0 ;  /* 0x000000ff0900728c */ /* 0x000fd2000bf05300 */
[----:B------:R-:W-:Y:S05]  /*0210*/  BRA.U !UP0, `(.L_x_3) ;  /* 0x00000001080c7547 */ /* 0x000fea000b800000 */
[----:B-1----:R-:W1:Y:S02]  /*0220*/  LDC.64 R2, c[0x0][0x8a8] ;  /* 0x00022a00ff027b82 */ /* 0x002e640000000a00 */
[----:B-1----:R2:W5:Y:S01]  /*0230*/  LDG.E R47, desc[UR46][R2.64] ;  /* 0x0000002e022f7981 */ /* 0x002562000c1e1900 */
[----:B------:R-:W-:Y:S05]  /*0240*/  BRA `(.L_x_2) ;  /* 0x0000000000087947 */ /* 0x000fea0003800000 */
.L_x_3:
[----:B------:R-:W2:Y:S02]  /*0250*/  LDCU UR8, c[0x0][0x8a0] ;  /* 0x00011400ff0877ac */ /* 0x000ea40008000800 */
[----:B--2---:R-:W-:Y:S02]  /*0260*/  MOV R47, UR8 ;  /* 0x00000008002f7c02 */ /* 0x004fe40008000f00 */
.L_x_2:
[----:B------:R-:W-:Y:S01]  /*0270*/  IMAD.U32 R0, RZ, RZ, UR10 ;  /* 0x0000000aff007e24 */ /* 0x000fe2000f8e00ff */
[----:B------:R-:W-:Y:S04]  /*0280*/  BSSY.RECONVERGENT B0, `(.L_x_4) ;  /* 0x000000c000007945 */ /* 0x000fe80003800200 */
[C---:B------:R-:W-:Y:S02]  /*0290*/  ISETP.NE.OR P2, PT, R0.reuse, 0x1, !P1 ;  /* 0x000000010000780c */ /* 0x040fe40004f45670 */
[----:B------:R-:W-:-:S11]  /*02a0*/  ISETP.NE.OR P0, PT, R0, 0x3, !P1 ;  /* 0x000000030000780c */ /* 0x000fd60004f05670 */
[----:B------:R-:W-:Y:S05]  /*02b0*/  @P2 BRA `(.L_x_5) ;  /* 0x0000000000202947 */ /* 0x000fea0003800000 */
[----:B------:R-:W3:Y:S02]  /*02c0*/  LDCU.64 UR8, c[0x0][0x348] ;  /* 0x00006900ff0877ac */ /* 0x000ee40008000a00 */
[----:B---3--:R-:W-:Y:S02]  /*02d0*/  UIADD3 UR12, UP1, UPT, UR8, 0x80, URZ ;  /* 0x00000080080c7890 */ /* 0x008fe4000ff3e0ff */
[----:B------:R-:W-:Y:S02]  /*02e0*/  UIADD3 UR8, UP0, UPT, UR8, 0x180, URZ ;  /* 0x0000018008087890 */ /* 0x000fe4000ff1e0ff */
[----:B------:R-:W-:Y:S02]  /*02f0*/  UIADD3.X UR13, UPT, UPT, URZ, UR9, URZ, UP1, !UPT ;  /* 0x00000009ff0d7290 */ /* 0x000fe40008ffe4ff */
[----:B------:R-:W-:-:S07]  /*0300*/  UIADD3.X UR9, UPT, UPT, URZ, UR9, URZ, UP0, !UPT ;  /* 0x00000009ff097290 */ /* 0x000fce00087fe4ff */
[----:B------:R3:W-:Y:S02]  /*0310*/  UTMACCTL.PF [UR12] ;  /* 0x000000000c0079b9 */ /* 0x0007e40008040000 */
[----:B------:R3:W-:Y:S02]  /*0320*/  UTMACCTL.PF [UR8] ;  /* 0x00000000080079b9 */ /* 0x0007e40008040000 */
[----:B---3--:R-:W-:Y:S01]  /*0330*/  NOP ;  /* 0x0000000000007918 */ /* 0x008fe20000000000 */
.L_x_5:
[----:B------:R-:W-:Y:S05]  /*0340*/  BSYNC.RECONVERGENT B0 ;  /* 0x0000000000007941 */ /* 0x000fea0003800200 */
.L_x_4:
[----:B------:R-:W-:Y:S04]  /*0350*/  BSSY.RECONVERGENT B0, `(.L_x_6) ;  /* 0x000000a000007945 */ /* 0x000fe80003800200 */
        /* <DEDUP_REMOVED lines=9> */
.L_x_7:
[----:B------:R-:W-:Y:S05]  /*03f0*/  BSYNC.RECONVERGENT B0 ;  /* 0x0000000000007941 */ /* 0x000fea0003800200 */
.L_x_6:
[----:B------:R-:W3:Y:S01]  /*0400*/  LDCU.64 UR8, c[0x0][0x888] ;  /* 0x00011100ff0877ac */ /* 0x000ee20008000a00 */
[----:B------:R-:W-:Y:S02]  /*0410*/  UISETP.EQ.U32.AND UP1, UPT, UR6, URZ, UPT ;  /* 0x000000ff0600728c */ /* 0x000fe4000bf22070 */
[----:B------:R-:W-:Y:S02]  /*0420*/  UPLOP3.LUT UP5, UPT, UPT, UPT, UPT, 0x80, 0x8 ;  /* 0x000000000008789c */ /* 0x000fe40003faf070 */
[----:B---3--:R-:W-:-:S04]  /*0430*/  UISETP.NE.U32.AND UP0, UPT, UR8, URZ, UPT ;  /* 0x000000ff0800728c */ /* 0x008fc8000bf05070 */
[----:B------:R-:W-:-:S04]  /*0440*/  UISETP.NE.AND.EX UP0, UPT, UR9, URZ, UPT, UP0 ;  /* 0x000000ff0900728c */ /* 0x000fc8000bf05300 */
[----:B------:R-:W-:-:S04]  /*0450*/  UISETP.EQ.OR.EX UP2, UPT, UR7, URZ, !UP0, UP1 ;  /* 0x000000ff0700728c */ /* 0x000fc8000c742710 */
[----:B------:R-:W-:-:S05]  /*0460*/  UP2UR UR50, UPR, URZ, 0x4 ;  /* 0x00000004ff327883 */ /* 0x000fca0008000000 */
[----:B------:R-:W-:Y:S07]  /*0470*/  BRA.U !UP2, `(.L_x_8) ;  /* 0x000000010a207547 */ /* 0x000fee000b800000 */
[----:B------:R-:W-:Y:S01]  /*0480*/  UISETP.NE.U32.AND UP2, UPT, UR6, URZ, UPT ;  /* 0x000000ff0600728c */ /* 0x000fe2000bf45070 */
[----:B-----5:R-:W-:Y:S01]  /*0490*/  FSETP.NEU.AND P0, PT, R49, RZ, PT ;  /* 0x000000ff3100720b */ /* 0x020fe20003f0d000 */
[----:B------:R-:W-:Y:S02]  /*04a0*/  USEL UR6, URZ, 0xffffffff, UP0 ;  /* 0xffffffffff067887 */ /* 0x000fe40008000000 */
[----:B------:R-:W-:-:S10]  /*04b0*/  UISETP.NE.AND.EX UP2, UPT, UR7, URZ, UPT, UP2 ;  /* 0x000000ff0700728c */ /* 0x000fd4000bf45320 */
[----:B------:R-:W-:Y:S01]  /*04c0*/  VOTEU.ANY UP1, P0 ;  /* 0x0000000000ff7886 */ /* 0x000fe20000020100 */
[----:B------:R-:W-:-:S04]  /*04d0*/  @!UP2 USEL UR6, URZ, 0xffffffff, UP1 ;  /* 0xffffffffff06a887 */ /* 0x000fc80008800000 */
[----:B------:R-:W-:-:S04]  /*04e0*/  ULOP3.LUT UR6, UR6, 0x1, URZ, 0xc0, !UPT ;  /* 0x0000000106067892 */ /* 0x000fc8000f8ec0ff */
[----:B------:R-:W-:-:S11]  /*04f0*/  UISETP.NE.U32.AND UP5, UPT, UR6, 0x1, UPT ;  /* 0x000000010600788c */ /* 0x000fd6000bfa5070 */
.L_x_8:
[----:B------:R-:W3:Y:S01]  /*0500*/  SHFL.IDX PT, R0, R96, RZ, 0x1f ;  /* 0x00001fff60007589 */ /* 0x000ee200000e0000 */
[----:B------:R-:W-:-:S04]  /*0510*/  UISETP.NE.AND UP1, UPT, UR10, 0x2, UPT ;  /* 0x000000020a00788c */ /* 0x000fc8000bf25270 */
[----:B------:R-:W-:Y:S02]  /*0520*/  UISETP.EQ.AND UP2, UPT, UR5, URZ, !UP1 ;  /* 0x000000ff0500728c */ /* 0x000fe4000cf42270 */
[----:B------:R-:W-:-:S04]  /*0530*/  USEL UR6, URZ, 0x1, UP1 ;  /* 0x00000001ff067887 */ /* 0x000fc80008800000 */
[----:B------:R-:W-:Y:S02]  /*0540*/  PLOP3.LUT P5, PT, P1, PT, UP2, 0x80, 0x8 ;  /* 0x000000000008781c */ /* 0x000fe40000faf028 */
[----:B---3--:R-:W-:-:S13]  /*0550*/  ISETP.NE.AND P0, PT, R0, RZ, PT ;  /* 0x000000ff0000720c */ /* 0x008fda0003f05270 */
[----:B------:R-:W-:Y:S05]  /*0560*/  @P0 BRA `(.L_x_9) ;  /* 0x0000000000640947 */ /* 0x000fea0003800000 */
[----:B------:R-:W-:Y:S01]  /*0570*/  UMOV UR8, 0x400 ;  /* 0x0000040000087882 */ /* 0x000fe20000000000 */
[----:B------:R-:W-:Y:S01]  /*0580*/  UMOV UR7, 0x1 ;  /* 0x0000000100077882 */ /* 0x000fe20000000000 */
[----:B------:R-:W-:Y:S02]  /*0590*/  ULEA UR8, UR37, UR8, 0x18 ;  /* 0x0000000825087291 */ /* 0x000fe4000f8ec0ff */
[----:B------:R-:W-:-:S04]  /*05a0*/  UIADD3 UR12, UPT, UPT, -UR7, 0x100000, URZ ;  /* 0x00100000070c7890 */ /* 0x000fc8000fffe1ff */
[----:B------:R-:W-:Y:S02]  /*05b0*/  USHF.L.U32 UR13, UR12, 0xb, URZ ;  /* 0x0000000b0c0d7899 */ /* 0x000fe400080006ff */
[----:B------:R-:W-:Y:S01]  /*05c0*/  USHF.L.U32 UR12, UR12, 0x1, URZ ;  /* 0x000000010c0c7899 */ /* 0x000fe200080006ff */
[----:B------:R-:W-:Y:S01]  /*05d0*/  ELECT P0, URZ, PT ;  /* 0x0000000000ff782f */ /* 0x000fe20003800000 */
[----:B------:R-:W3:Y:S10]  /*05e0*/  FENCE.VIEW.ASYNC.S ;  /* 0x00000000000073c6 */ /* 0x000ef40000000000 */
[----:B---3--:R3:W4:Y:S01]  /*05f0*/  SYNCS.EXCH.64 URZ, [UR8], UR12 ;  /* 0x0000000c08ff75b2 */ /* 0x0087220008000100 */
[----:B------:R3:W1:Y:S01]  /*0600*/  SYNCS.EXCH.64 URZ, [UR8+0x40], UR12 ;  /* 0x0000400c08ff75b2 */ /* 0x0006620008000100 */
        /* <DEDUP_REMOVED lines=13> */
[----:B------:R3:W1:Y:S02]  /*06e0*/  SYNCS.EXCH.64 URZ, [UR8+0x78], UR12 ;  /* 0x0000780c08ff75b2 */ /* 0x0006640008000100 */
[----:B---3--:R-:W-:Y:S01]  /*06f0*/  NOP ;  /* 0x0000000000007918 */ /* 0x008fe20000000000 */
.L_x_9:
[----:B------:R-:W3:Y:S01]  /*0700*/  SHFL.IDX PT, R0, R96, RZ, 0x1f ;  /* 0x00001fff60007589 */ /* 0x000ee200000e0000 */
[----:B------:R-:W-:Y:S01]  /*0710*/  NOP ;  /* 0x0000000000007918 */ /* 0x000fe20000000000 */
[----:B---3--:R-:W-:-:S13]  /*0720*/  ISETP.NE.AND P0, PT, R0, 0x1, PT ;  /* 0x000000010000780c */ /* 0x008fda0003f05270 */
[----:B------:R-:W-:Y:S05]  /*0730*/  @P0 BRA `(.L_x_10) ;  /* 0x0000000000540947 */ /* 0x000fea0003800000 */
[----:B------:R-:W-:Y:S01]  /*0740*/  UMOV UR9, 0x400 ;  /* 0x0000040000097882 */ /* 0x000fe20000000000 */
[----:B------:R-:W-:Y:S01]  /*0750*/  UMOV UR8, 0x20 ;  /* 0x0000002000087882 */ /* 0x000fe20000000000 */
[----:B------:R-:W-:Y:S01]  /*0760*/  UMOV UR7, 0x80 ;  /* 0x0000008000077882 */ /* 0x000fe20000000000 */
[----:B------:R-:W-:Y:S02]  /*0770*/  ULEA UR9, UR37, UR9, 0x18 ;  /* 0x0000000925097291 */ /* 0x000fe4000f8ec0ff */
[----:B------:R-:W-:-:S04]  /*0780*/  UIADD3 UR12, UPT, UPT, -UR8, 0x100000, URZ ;  /* 0x00100000080c7890 */ /* 0x000fc8000fffe1ff */
[----:B------:R-:W-:Y:S02]  /*0790*/  USHF.L.U32 UR13, UR12, 0xb, URZ ;  /* 0x0000000b0c0d7899 */ /* 0x000fe400080006ff */
[----:B------:R-:W-:Y:S02]  /*07a0*/  USHF.L.U32 UR12, UR12, 0x1, URZ ;  /* 0x000000010c0c7899 */ /* 0x000fe400080006ff */
[----:B------:R-:W-:-:S04]  /*07b0*/  UIADD3 UR14, UPT, UPT, -UR7, 0x100000, URZ ;  /* 0x00100000070e7890 */ /* 0x000fc8000fffe1ff */
[----:B------:R-:W-:Y:S02]  /*07c0*/  USHF.L.U32 UR15, UR14, 0xb, URZ ;  /* 0x0000000b0e0f7899 */ /* 0x000fe400080006ff */
[----:B------:R-:W-:Y:S01]  /*07d0*/  USHF.L.U32 UR14, UR14, 0x1, URZ ;  /* 0x000000010e0e7899 */ /* 0x000fe200080006ff */
[----:B------:R-:W-:Y:S01]  /*07e0*/  ELECT P0, URZ, PT ;  /* 0x0000000000ff782f */ /* 0x000fe20003800000 */
[----:B------:R-:W3:Y:S02]  /*07f0*/  FENCE.VIEW.ASYNC.S ;  /* 0x00000000000073c6 */ /* 0x000ee40000000000 */
[----:B---3--:R3:W1:Y:S08]  /*0800*/  SYNCS.EXCH.64 URZ, [UR9+0x80], UR12 ;  /* 0x0000800c09ff75b2 */ /* 0x0086700008000100 */
[----:B------:R3:W1:Y:S01]  /*0810*/  SYNCS.EXCH.64 URZ, [UR9+0xa0], UR14 ;  /* 0x0000a00e09ff75b2 */ /* 0x0006620008000100 */
[----:B------:R3:W1:Y:S01]  /*0820*/  SYNCS.EXCH.64 URZ, [UR9+0x88], UR12 ;  /* 0x0000880c09ff75b2 */ /* 0x0006620008000100 */
[----:B------:R3:W1:Y:S01]  /*0830*/  SYNCS.EXCH.64 URZ, [UR9+0xa8], UR14 ;  /* 0x0000a80e09ff75b2 */ /* 0x0006620008000100 */
[----:B------:R3:W1:Y:S01]  /*0840*/  SYNCS.EXCH.64 URZ, [UR9+0x90], UR12 ;  /* 0x0000900c09ff75b2 */ /* 0x0006620008000100 */
[----:B------:R3:W1:Y:S01]  /*0850*/  SYNCS.EXCH.64 URZ, [UR9+0xb0], UR14 ;  /* 0x0000b00e09ff75b2 */ /* 0x0006620008000100 */
[----:B------:R3:W1:Y:S01]  /*0860*/  SYNCS.EXCH.64 URZ, [UR9+0x98], UR12 ;  /* 0x0000980c09ff75b2 */ /* 0x0006620008000100 */
[----:B------:R3:W1:Y:S01]  /*0870*/  SYNCS.EXCH.64 URZ, [UR9+0xb8], UR14 ;  /* 0x0000b80e09ff75b2 */ /* 0x0006620008000100 */
[----:B------:R-:W-:Y:S01]  /*0880*/  NOP ;  /* 0x0000000000007918 */ /* 0x000fe20000000000 */
.L_x_10:
[----:B------:R-:W2:Y:S01]  /*0890*/  SHFL.IDX PT, R0, R96, RZ, 0x1f ;  /* 0x00001fff60007589 */ /* 0x000ea200000e0000 */
[----:B------:R-:W-:Y:S01]  /*08a0*/  NOP ;  /* 0x0000000000007918 */ /* 0x000fe20000000000 */
[----:B--2---:R-:W-:-:S13]  /*08b0*/  ISETP.NE.AND P0, PT, R0, 0x3, PT ;  /* 0x000000030000780c */ /* 0x004fda0003f05270 */
[----:B------:R-:W-:Y:S05]  /*08c0*/  @P0 BRA `(.L_x_11) ;  /* 0x00000000002c0947 */ /* 0x000fea0003800000 */
[----:B------:R-:W-:Y:S01]  /*08d0*/  UMOV UR8, 0x400 ;  /* 0x0000040000087882 */ /* 0x000fe20000000000 */
[----:B------:R-:W-:Y:S01]  /*08e0*/  UMOV UR7, 0x20 ;  /* 0x0000002000077882 */ /* 0x000fe20000000000 */
[----:B------:R-:W-:Y:S02]  /*08f0*/  ULEA UR8, UR37, UR8, 0x18 ;  /* 0x0000000825087291 */ /* 0x000fe4000f8ec0ff */
[----:B---3--:R-:W-:-:S04]  /*0900*/  UIADD3 UR12, UPT, UPT, -UR7, 0x100000, URZ ;  /* 0x00100000070c7890 */ /* 0x008fc8000fffe1ff */
[----:B------:R-:W-:Y:S02]  /*0910*/  USHF.L.U32 UR13, UR12, 0xb, URZ ;  /* 0x0000000b0c0d7899 */ /* 0x000fe400080006ff */
[----:B------:R-:W-:Y:S01]  /*0920*/  USHF.L.U32 UR12, UR12, 0x1, URZ ;  /* 0x000000010c0c7899 */ /* 0x000fe200080006ff */
[----:B------:R-:W-:Y:S01]  /*0930*/  ELECT P0, URZ, PT ;  /* 0x0000000000ff782f */ /* 0x000fe20003800000 */
[----:B------:R-:W2:Y:S10]  /*0940*/  FENCE.VIEW.ASYNC.S ;  /* 0x00000000000073c6 */ /* 0x000eb40000000000 */
[----:B--2---:R2:W3:Y:S01]  /*0950*/  SYNCS.EXCH.64 URZ, [UR8+0xc0], UR12 ;  /* 0x0000c00c08ff75b2 */ /* 0x0044e20008000100 */
[----:B------:R2:W1:Y:S01]  /*0960*/  SYNCS.EXCH.64 URZ, [UR8+0xc8], UR12 ;  /* 0x0000c80c08ff75b2 */ /* 0x0004620008000100 */
[----:B------:R-:W-:Y:S01]  /*0970*/  NOP ;  /* 0x0000000000007918 */ /* 0x000fe20000000000 */
.L_x_11:
[----:B------:R-:W4:Y:S01]  /*0980*/  SHFL.IDX PT, R0, R96, RZ, 0x1f ;  /* 0x00001fff60007589 */ /* 0x000f2200000e0000 */
[----:B------:R-:W-:Y:S01]  /*0990*/  NOP ;  /* 0x0000000000007918 */ /* 0x000fe20000000000 */
[----:B----4-:R-:W-:-:S13]  /*09a0*/  ISETP.NE.AND P0, PT, R0, 0x4, PT ;  /* 0x000000040000780c */ /* 0x010fda0003f05270 */
[----:B------:R-:W-:Y:S05]  /*09b0*/  @P0 BRA `(.L_x_12) ;  /* 0x0000000000480947 */ /* 0x000fea0003800000 */
[----:B---3--:R-:W-:Y:S01]  /*09c0*/  UMOV UR9, 0x1e0 ;  /* 0x000001e000097882 */ /* 0x008fe20000000000 */
[----:B--2---:R-:W-:Y:S01]  /*09d0*/  UMOV UR8, 0x400 ;  /* 0x0000040000087882 */ /* 0x004fe20000000000 */
[----:B------:R-:W-:Y:S01]  /*09e0*/  USEL UR9, UR9, 0x1a0, UP5 ;  /* 0x000001a009097887 */ /* 0x000fe2000a800000 */
        /* <DEDUP_REMOVED lines=9> */
[----:B------:R-:W2:Y:S02]  /*0a80*/  FENCE.VIEW.ASYNC.S ;  /* 0x00000000000073c6 */ /* 0x000ea40000000000 */
[----:B--2---:R4:W2:Y:S08]  /*0a90*/  SYNCS.EXCH.64 URZ, [UR8+0xd0], UR12 ;  /* 0x0000d00c08ff75b2 */ /* 0x0048b00008000100 */
[----:B------:R4:W3:Y:S01]  /*0aa0*/  SYNCS.EXCH.64 URZ, [UR8+0xe0], UR14 ;  /* 0x0000e00e08ff75b2 */ /* 0x0008e20008000100 */
[----:B------:R4:W1:Y:S01]  /*0ab0*/  SYNCS.EXCH.64 URZ, [UR8+0xd8], UR12 ;  /* 0x0000d80c08ff75b2 */ /* 0x0008620008000100 */
[----:B------:R4:W1:Y:S02]  /*0ac0*/  SYNCS.EXCH.64 URZ, [UR8+0xe8], UR14 ;  /* 0x0000e80e08ff75b2 */ /* 0x0008640008000100 */
[----:B----4-:R-:W-:Y:S01]  /*0ad0*/  NOP ;  /* 0x0000000000007918 */ /* 0x010fe20000000000 */
.L_x_12:
[----:B------:R-:W4:Y:S01]  /*0ae0*/  SHFL.IDX PT, R0, R96, RZ, 0x1f ;  /* 0x00001fff60007589 */ /* 0x000f2200000e0000 */
[----:B------:R-:W-:Y:S01]  /*0af0*/  NOP ;  /* 0x0000000000007918 */ /* 0x000fe20000000000 */
[----:B----4-:R-:W-:-:S13]  /*0b00*/  ISETP.NE.AND P0, PT, R0, 0x5, PT ;  /* 0x000000050000780c */ /* 0x010fda0003f05270 */
[----:B------:R-:W-:Y:S05]  /*0b10*/  @P0 BRA `(.L_x_13) ;  /* 0x0000000000540947 */ /* 0x000fea0003800000 */
[----:B---3--:R-:W-:Y:S01]  /*0b20*/  UMOV UR9, 0x400 ;  /* 0x0000040000097882 */ /* 0x008fe20000000000 */
[----:B--2---:R-:W-:Y:S01]  /*0b30*/  UMOV UR8, 0x1 ;  /* 0x0000000100087882 */ /* 0x004fe20000000000 */
        /* <DEDUP_REMOVED lines=13> */
[----:B------:R4:W1:Y:S01]  /*0c10*/  SYNCS.EXCH.64 URZ, [UR9+0x118], UR14 ;  /* 0x0001180e09ff75b2 */ /* 0x0008620008000100 */
[----:B------:R4:W1:Y:S01]  /*0c20*/  SYNCS.EXCH.64 URZ, [UR9+0x100], UR12 ;  /* 0x0001000c09ff75b2 */ /* 0x0008620008000100 */
[----:B------:R4:W1:Y:S01]  /*0c30*/  SYNCS.EXCH.64 URZ, [UR9+0x120], UR14 ;  /* 0x0001200e09ff75b2 */ /* 0x0008620008000100 */
[----:B------:R4:W1:Y:S01]  /*0c40*/  SYNCS.EXCH.64 URZ, [UR9+0x108], UR12 ;  /* 0x0001080c09ff75b2 */ /* 0x0008620008000100 */
[----:B------:R4:W1:Y:S02]  /*0c50*/  SYNCS.EXCH.64 URZ, [UR9+0x128], UR14 ;  /* 0x0001280e09ff75b2 */ /* 0x0008640008000100 */
[----:B----4-:R-:W-:Y:S01]  /*0c60*/  NOP ;  /* 0x0000000000007918 */ /* 0x010fe20000000000 */
.L_x_13:
[----:B------:R-:W4:Y:S01]  /*0c70*/  SHFL.IDX PT, R0, R96, RZ, 0x1f ;  /* 0x00001fff60007589 */ /* 0x000f2200000e0000 */
[----:B------:R-:W-:Y:S01]  /*0c80*/  ISETP.NE.OR P1, PT, RZ, UR10, !P1 ;  /* 0x0000000aff007c0c */ /* 0x000fe2000cf25670 */
[----:B------:R-:W-:Y:S01]  /*0c90*/  NOP ;  /* 0x0000000000007918 */ /* 0x000fe20000000000 */
[----:B----4-:R-:W-:-:S13]  /*0ca0*/  ISETP.NE.AND P0, PT, R0, 0x3, PT ;  /* 0x000000030000780c */ /* 0x010fda0003f05270 */
[----:B------:R-:W-:Y:S05]  /*0cb0*/  @P0 BRA `(.L_x_14) ;  /* 0x0000000000340947 */ /* 0x000fea0003800000 */
[----:B--2---:R-:W-:Y:S01]  /*0cc0*/  UMOV UR8, 0x400 ;  /* 0x0000040000087882 */ /* 0x004fe20000000000 */
[----:B------:R-:W-:Y:S01]  /*0cd0*/  UMOV UR7, 0x20 ;  /* 0x0000002000077882 */ /* 0x000fe20000000000 */
[----:B------:R-:W-:Y:S02]  /*0ce0*/  ULEA UR8, UR37, UR8, 0x18 ;  /* 0x0000000825087291 */ /* 0x000fe4000f8ec0ff */
[----:B---3--:R-:W-:-:S04]  /*0cf0*/  UIADD3 UR12, UPT, UPT, -UR7, 0x100000, URZ ;  /* 0x00100000070c7890 */ /* 0x008fc8000fffe1ff */
[----:B------:R-:W-:Y:S02]  /*0d00*/  USHF.L.U32 UR13, UR12, 0xb, URZ ;  /* 0x0000000b0c0d7899 */ /* 0x000fe400080006ff */
[----:B------:R-:W-:Y:S01]  /*0d10*/  USHF.L.U32 UR12, UR12, 0x1, URZ ;  /* 0x000000010c0c7899 */ /* 0x000fe200080006ff */
[----:B------:R-:W-:Y:S01]  /*0d20*/  ELECT P0, URZ, PT ;  /* 0x0000000000ff782f */ /* 0x000fe20003800000 */
[----:B------:R-:W2:Y:S10]  /*0d30*/  FENCE.VIEW.ASYNC.S ;  /* 0x00000000000073c6 */ /* 0x000eb40000000000 */
[----:B--2---:R4:W2:Y:S01]  /*0d40*/  SYNCS.EXCH.64 URZ, [UR8+0x130], UR12 ;  /* 0x0001300c08ff75b2 */ /* 0x0048a20008000100 */
[----:B------:R4:W3:Y:S01]  /*0d50*/  SYNCS.EXCH.64 URZ, [UR8+0x140], UR12 ;  /* 0x0001400c08ff75b2 */ /* 0x0008e20008000100 */
[----:B------:R4:W1:Y:S01]  /*0d60*/  SYNCS.EXCH.64 URZ, [UR8+0x138], UR12 ;  /* 0x0001380c08ff75b2 */ /* 0x0008620008000100 */
[----:B------:R4:W1:Y:S02]  /*0d70*/  SYNCS.EXCH.64 URZ, [UR8+0x148], UR12 ;  /* 0x0001480c08ff75b2 */ /* 0x0008640008000100 */
[----:B----4-:R-:W-:Y:S01]  /*0d80*/  NOP ;  /* 0x0000000000007918 */ /* 0x010fe20000000000 */
.L_x_14:
[----:B------:R-:W-:Y:S01]  /*0d90*/  VOTEU.ALL UP1, P1 ;  /* 0x0000000000ff7886 */ /* 0x000fe20000820000 */
[----:B--2---:R-:W2:Y:S01]  /*0da0*/  LDCU UR8, c[0x0][0x36c] ;  /* 0x00006d80ff0877ac */ /* 0x004ea20008000800 */
[----:B------:R-:W-:Y:S01]  /*0db0*/  NOP ;  /* 0x0000000000007918 */ /* 0x000fe20000000000 */
[----:B------:R-:W-:Y:S01]  /*0dc0*/  LOP3.LUT R10, R105, 0x1f, RZ, 0xc0, !PT ;  /* 0x0000001f690a7812 */ /* 0x000fe200078ec0ff */
[----:B---3--:R-:W-:Y:S01]  /*0dd0*/  UMOV UR12, 0x20 ;  /* 0x00000020000c7882 */ /* 0x008fe20000000000 */
[----:B------:R-:W-:Y:S01]  /*0de0*/  @!UP1 UMOV UR7, 0x400 ;  /* 0x0000040000079882 */ /* 0x000fe20000000000 */
[----:B------:R-:W-:-:S04]  /*0df0*/  @!UP1 UIADD3 UR12, UPT, UPT, -UR12, 0x100000, URZ ;  /* 0x001000000c0c9890 */ /* 0x000fc8000fffe1ff */
[----:B------:R-:W-:Y:S02]  /*0e00*/  @!UP1 USHF.L.U32 UR13, UR12, 0xb, URZ ;  /* 0x0000000b0c0d9899 */ /* 0x000fe400080006ff */
[----:B------:R-:W-:Y:S02]  /*0e10*/  @!UP1 USHF.L.U32 UR12, UR12, 0x1, URZ ;  /* 0x000000010c0c9899 */ /* 0x000fe400080006ff */
[----:B------:R-:W-:Y:S01]  /*0e20*/  @!UP1 ULEA UR7, UR37, UR7, 0x18 ;  /* 0x0000000725079291 */ /* 0x000fe2000f8ec0ff */
[----:B------:R-:W-:Y:S01]  /*0e30*/  VOTEU.ALL UP1, P1 ;  /* 0x0000000000ff7886 */ /* 0x000fe20000820000 */
[----:B------:R-:W-:Y:S01]  /*0e40*/  UISETP.NE.AND UP4, UPT, UR10, URZ, UPT ;  /* 0x000000ff0a00728c */ /* 0x000fe2000bf85270 */
[----:B------:R-:W3:Y:S09]  /*0e50*/  FENCE.VIEW.ASYNC.S ;  /* 0x00000000000073c6 */ /* 0x000ef20000000000 */
[----:B---3--:R3:W4:Y:S01]  /*0e60*/  @!UP1 SYNCS.EXCH.64 URZ, [UR7+0x150], UR12 ;  /* 0x0001500c07ff95b2 */ /* 0x0087220008000100 */
[----:B--2---:R-:W-:-:S09]  /*0e70*/  UISETP.EQ.U32.AND UP1, UPT, UR8, 0x1, UPT ;  /* 0x000000010800788c */ /* 0x004fd2000bf22070 */
[----:B------:R-:W-:Y:S05]  /*0e80*/  BRA.U !UP1, `(.L_x_15) ;  /* 0x0000000109087547 */ /* 0x000fea000b800000 */
[----:B-1--4-:R-:W-:Y:S01]  /*0e90*/  UCGABAR_ARV ;  /* 0x00000000000079c7 */ /* 0x012fe20008000000 */
[----:B------:R-:W-:Y:S05]  /*0ea0*/  BRA `(.L_x_16) ;  /* 0x0000000000047947 */ /* 0x000fea0003800000 */
.L_x_15:
[----:B-1--4-:R-:W-:Y:S01]  /*0eb0*/  NOP ;  /* 0x0000000000007918 */ /* 0x012fe20000000000 */
.L_x_16:
[----:B------:R-:W1:Y:S01]  /*0ec0*/  S2R R15, SR_CTAID.Y ;  /* 0x00000000000f7919 */ /* 0x000e620000002600 */
[----:B------:R-:W-:-:S05]  /*0ed0*/  CS2R.32 R91, SR_CgaSize ;  /* 0x00000000005b7805 */ /* 0x000fca0000008a00 */
[----:B------:R-:W-:-:S05]  /*0ee0*/  IMAD R91, R91, -0xa0, RZ ;  /* 0xffffff605b5b7824 */ /* 0x000fca00078e02ff */
[----:B---3--:R-:W-:-:S14]  /*0ef0*/  R2UR UR7, R91 ;  /* 0x000000005b0772ca */ /* 0x008fdc00000e0000 */
[----:B------:R-:W2:Y:S01]  /*0f00*/  LDCU UR7, c[0x0][UR7+0x2b4] ;  /* 0x00005680070777ac */ /* 0x000ea20008000800 */
[----:B------:R-:W-:-:S05]  /*0f10*/  CS2R.32 R0, SR_CgaSize ;  /* 0x0000000000007805 */ /* 0x000fca0000008a00 */
[----:B------:R-:W-:-:S06]  /*0f20*/  IMAD R0, R0, -0xa0, RZ ;  /* 0xffffff6000007824 */ /* 0x000fcc00078e02ff */
[----:B------:R-:W3:Y:S01]  /*0f30*/  LDC R0, c[0x0][R0+0x2a4] ;  /* 0x0000a90000007b82 */ /* 0x000ee20000000800 */
[----:B------:R-:W-:Y:S01]  /*0f40*/  PRMT R8, RZ, 0x7610, R8 ;  /* 0x00007610ff087816 */ /* 0x000fe20000000008 */
[----:B------:R-:W4:Y:S01]  /*0f50*/  S2R R9, SR_CTAID.X ;  /* 0x0000000000097919 */ /* 0x000f220000002500 */
[----:B------:R-:W-:-:S05]  /*0f60*/  CS2R.32 R91, SR_CgaSize ;  /* 0x00000000005b7805 */ /* 0x000fca0000008a00 */
[----:B------:R-:W-:-:S05]  /*0f70*/  IMAD R91, R91, -0xa0, RZ ;  /* 0xffffff605b5b7824 */ /* 0x000fca00078e02ff */
[----:B------:R-:W-:-:S14]  /*0f80*/  R2UR UR8, R91 ;  /* 0x000000005b0872ca */ /* 0x000fdc00000e0000 */
[----:B------:R-:W3:Y:S01]  /*0f90*/  LDCU UR8, c[0x0][UR8+0x2b0] ;  /* 0x00005600080877ac */ /* 0x000ee20008000800 */
[----:B------:R-:W-:Y:S01]  /*0fa0*/  UISETP.NE.AND UP2, UPT, UR10, 0x2, UPT ;  /* 0x000000020a00788c */ /* 0x000fe2000bf45270 */
[----:B------:R-:W2:Y:S01]  /*0fb0*/  LDC R11, c[0x0][0xb24] ;  /* 0x0002c900ff0b7b82 */ /* 0x000ea20000000800 */
[----:B------:R-:W-:-:S05]  /*0fc0*/  CS2R.32 R2, SR_CgaSize ;  /* 0x0000000000027805 */ /* 0x000fca0000008a00 */
[----:B------:R-:W-:-:S06]  /*0fd0*/  IMAD R2, R2, -0xa0, RZ ;  /* 0xffffff6002027824 */ /* 0x000fcc00078e02ff */
[----:B------:R-:W3:Y:S08]  /*0fe0*/  LDC R2, c[0x0][R2+0x2a0] ;  /* 0x0000a80002027b82 */ /* 0x000ef00000000800 */
[----:B------:R-:W3:Y:S01]  /*0ff0*/  LDC R40, c[0x0][0xb24] ;  /* 0x0002c900ff287b82 */ /* 0x000ee20000000800 */
[----:B-1----:R-:W-:-:S07]  /*1000*/  I2FP.F32.U32 R90, R15 ;  /* 0x0000000f005a7245 */ /* 0x002fce0000201000 */
[----:B------:R-:W1:Y:S01]  /*1010*/  S2UR UR36, SR_CTAID.Z ;  /* 0x00000000002479c3 */ /* 0x000e620000002700 */
[----:B--2---:R-:W-:Y:S01]  /*1020*/  ISETP.GE.AND P0, PT, R11, 0x1, PT ;  /* 0x000000010b00780c */ /* 0x004fe20003f06270 */
[----:B----4-:R-:W-:Y:S01]  /*1030*/  IMAD.MOV.U32 R14, RZ, RZ, R9 ;  /* 0x000000ffff0e7224 */ /* 0x010fe200078e0009 */
[----:B------:R-:W-:Y:S01]  /*1040*/  I2FP.F32.U32 R91, R9 ;  /* 0x00000009005b7245 */ /* 0x000fe20000201000 */
[----:B------:R-:W-:Y:S01]  /*1050*/  FMUL R90, R90, UR7 ;  /* 0x000000075a5a7c20 */ /* 0x000fe20008400000 */
[----:B------:R-:W2:Y:S03]  /*1060*/  LDCU UR7, c[0x0][0xb30] ;  /* 0x00016600ff0777ac */ /* 0x000ea60008000800 */
[----:B---3--:R-:W-:Y:S02]  /*1070*/  FMUL R91, R91, UR8 ;  /* 0x000000085b5b7c20 */ /* 0x008fe40008400000 */
[----:B------:R-:W3:Y:S08]  /*1080*/  F2I.U32.TRUNC.NTZ R90, R90 ;  /* 0x0000005a005a7305 */ /* 0x000ef0000020f000 */
[----:B------:R-:W4:Y:S01]  /*1090*/  F2I.U32.TRUNC.NTZ R91, R91 ;  /* 0x0000005b005b7305 */ /* 0x000f22000020f000 */
[----:B--2---:R-:W-:Y:S01]  /*10a0*/  UISETP.NE.AND UP3, UPT, UR7, 0x1, UPT ;  /* 0x000000010700788c */ /* 0x004fe2000bf65270 */
[----:B---3--:R-:W-:-:S05]  /*10b0*/  IADD3 R90, PT, PT, -R90, RZ, RZ ;  /* 0x000000ff5a5a7210 */ /* 0x008fca0007ffe1ff */
[----:B------:R-:W-:Y:S01]  /*10c0*/  IMAD R90, R0, R90, R15 ;  /* 0x0000005a005a7224 */ /* 0x000fe200078e020f */
[----:B------:R-:W-:Y:S01]  /*10d0*/  PRMT R0, RZ, 0x7610, R0 ;  /* 0x00007610ff007816 */ /* 0x000fe20000000000 */
[----:B----4-:R-:W-:-:S04]  /*10e0*/  IMAD.MOV R91, RZ, RZ, -R91 ;  /* 0x000000ffff5b7224 */ /* 0x010fc800078e0a5b */
[----:B------:R-:W-:Y:S01]  /*10f0*/  IMAD R91, R2, R91, R9 ;  /* 0x0000005b025b7224 */ /* 0x000fe200078e0209 */
[----:B-1----:R-:W-:Y:S06]  /*1100*/  BRA.U UP4, `(.L_x_17) ;  /* 0x0000000104247547 */ /* 0x002fec000b800000 */
[----:B------:R-:W-:Y:S01]  /*1110*/  ISETP.NE.AND P1, PT, R90, RZ, PT ;  /* 0x000000ff5a00720c */ /* 0x000fe20003f25270 */
[----:B------:R-:W-:Y:S01]  /*1120*/  IMAD.MOV.U32 R0, RZ, RZ, 0x3 ;  /* 0x00000003ff007424 */ /* 0x000fe200078e00ff */
[C---:B------:R-:W-:Y:S02]  /*1130*/  LOP3.LUT R2, R91.reuse, 0xfffffffe, RZ, 0xc0, !PT ;  /* 0xfffffffe5b027812 */ /* 0x040fe400078ec0ff */
[----:B------:R-:W-:Y:S02]  /*1140*/  ISETP.LT.U32.OR P1, PT, R91, 0x2, !P1 ;  /* 0x000000025b00780c */ /* 0x000fe40004f21470 */
[----:B------:R-:W-:Y:S02]  /*1150*/  SHF.L.U32 R0, R0, R2, RZ ;  /* 0x0000000200007219 */ /* 0x000fe400000006ff */
[----:B------:R-:W-:Y:S02]  /*1160*/  SEL R4, RZ, 0x1, !P1 ;  /* 0x00000001ff047807 */ /* 0x000fe40004800000 */
[----:B------:R-:W-:-:S05]  /*1170*/  SEL R3, RZ, 0x2, !P1 ;  /* 0x00000002ff037807 */ /* 0x000fca0004800000 */
[----:B------:R-:W-:-:S05]  /*1180*/  IMAD.IADD R3, R4, 0x1, R3 ;  /* 0x0000000104037824 */ /* 0x000fca00078e0203 */
[----:B------:R-:W-:Y:S02]  /*1190*/  PRMT R8, R3, 0x7610, R8 ;  /* 0x0000761003087816 */ /* 0x000fe40000000008 */
.L_x_17:
[----:B------:R-:W-:Y:S05]  /*11a0*/  @!P0 BRA `(.L_x_18) ;  /* 0x0000000000b88947 */ /* 0x000fea0003800000 */
[----:B------:R-:W1:Y:S01]  /*11b0*/  LDC.64 R4, c[0x0][0xb18] ;  /* 0x0002c600ff047b82 */ /* 0x000e620000000a00 */
[----:B------:R-:W-:-:S07]  /*11c0*/  ISETP.NE.AND P0, PT, R11, 0x1, PT ;  /* 0x000000010b00780c */ /* 0x000fce0003f05270 */
[----:B------:R-:W2:Y:S08]  /*11d0*/  LDC R14, c[0x0][0xb0c] ;  /* 0x0002c300ff0e7b82 */ /* 0x000eb00000000800 */
[----:B------:R-:W3:Y:S08]  /*11e0*/  LDC R16, c[0x0][0x370] ;  /* 0x0000dc00ff107b82 */ /* 0x000ef00000000800 */
[----:B------:R-:W4:Y:S01]  /*11f0*/  LDC R13, c[0x0][0x374] ;  /* 0x0000dd00ff0d7b82 */ /* 0x000f220000000800 */
[----:B-1----:R-:W-:-:S07]  /*1200*/  ISETP.NE.AND P1, PT, R4, 0x1, PT ;  /* 0x000000010400780c */ /* 0x002fce0003f25270 */
[----:B------:R-:W3:Y:S01]  /*1210*/  LDC.64 R6, c[0x0][0xb10] ;  /* 0x0002c400ff067b82 */ /* 0x000ee20000000a00 */
[----:B--2---:R-:W-:-:S07]  /*1220*/  ISETP.NE.AND P2, PT, R14, 0x1, PT ;  /* 0x000000010e00780c */ /* 0x004fce0003f45270 */
[----:B------:R-:W1:Y:S08]  /*1230*/  LDC R12, c[0x0][0xb20] ;  /* 0x0002c800ff0c7b82 */ /* 0x000e700000000800 */
[----:B------:R-:W2:Y:S01]  /*1240*/  LDC.64 R2, c[0x0][0xb28] ;  /* 0x0002ca00ff027b82 */ /* 0x000ea20000000a00 */
[----:B----4-:R-:W-:-:S04]  /*1250*/  IMAD.HI.U32 R17, R13, R5, RZ ;  /* 0x000000050d117227 */ /* 0x010fc800078e00ff */
[----:B------:R-:W-:-:S04]  /*1260*/  IMAD.HI.U32 R5, R15, R5, RZ ;  /* 0x000000050f057227 */ /* 0x000fc800078e00ff */
[----:B---3--:R-:W-:-:S05]  /*1270*/  IMAD.HI.U32 R18, R16, R6, RZ ;  /* 0x0000000610127227 */ /* 0x008fca00078e00ff */
[-C--:B------:R-:W-:Y:S01]  /*1280*/  @P2 SHF.R.U32.HI R16, RZ, R7.reuse, R18 ;  /* 0x00000007ff102219 */ /* 0x080fe20000011612 */
[----:B------:R-:W-:Y:S01]  /*1290*/  IMAD.HI.U32 R18, R9, R6, RZ ;  /* 0x0000000609127227 */ /* 0x000fe200078e00ff */
[-C--:B-1----:R-:W-:Y:S02]  /*12a0*/  @P1 SHF.R.U32.HI R13, RZ, R12.reuse, R17 ;  /* 0x0000000cff0d1219 */ /* 0x082fe40000011611 */
[----:B------:R-:W-:Y:S02]  /*12b0*/  SHF.R.U32.HI R5, RZ, R12, R5 ;  /* 0x0000000cff057219 */ /* 0x000fe40000011605 */
[----:B------:R-:W-:Y:S02]  /*12c0*/  SHF.R.U32.HI R18, RZ, R7, R18 ;  /* 0x00000007ff127219 */ /* 0x000fe40000011612 */
[----:B------:R-:W-:Y:S01]  /*12d0*/  SEL R5, R15, R5, !P1 ;  /* 0x000000050f057207 */ /* 0x000fe20004800000 */
[----:B--2---:R-:W-:Y:S01]  /*12e0*/  IMAD.HI.U32 R17, R13, R2, RZ ;  /* 0x000000020d117227 */ /* 0x004fe200078e00ff */
[----:B------:R-:W-:-:S03]  /*12f0*/  SEL R18, R9, R18, !P2 ;  /* 0x0000001209127207 */ /* 0x000fc60005000000 */
[----:B------:R-:W-:Y:S01]  /*1300*/  IMAD.HI.U32 R6, R16, R2, RZ ;  /* 0x0000000210067227 */ /* 0x000fe200078e00ff */
[----:B------:R-:W-:-:S04]  /*1310*/  @P0 SHF.R.U32.HI R13, RZ, R3, R17 ;  /* 0x00000003ff0d0219 */ /* 0x000fc80000011611 */
[----:B------:R-:W-:Y:S01]  /*1320*/  @P0 SHF.R.U32.HI R16, RZ, R3, R6 ;  /* 0x00000003ff100219 */ /* 0x000fe20000011606 */
[----:B------:R-:W-:-:S04]  /*1330*/  IMAD R13, R13, R11, RZ ;  /* 0x0000000b0d0d7224 */ /* 0x000fc800078e02ff */
[----:B------:R-:W-:Y:S01]  /*1340*/  IMAD R6, R16, R11, RZ ;  /* 0x0000000b10067224 */ /* 0x000fe200078e02ff */
[----:B------:R-:W-:-:S04]  /*1350*/  ISETP.GE.AND P1, PT, R5, R13, PT ;  /* 0x0000000d0500720c */ /* 0x000fc80003f26270 */
[----:B------:R-:W-:Y:S01]  /*1360*/  ISETP.GE.OR P1, PT, R18, R6, P1 ;  /* 0x000000061200720c */ /* 0x000fe20000f26670 */
[----:B------:R-:W-:-:S05]  /*1370*/  IMAD.HI.U32 R6, R5, R2, RZ ;  /* 0x0000000205067227 */ /* 0x000fca00078e00ff */
[----:B------:R-:W-:-:S04]  /*1380*/  SHF.R.U32.HI R6, RZ, R3, R6 ;  /* 0x00000003ff067219 */ /* 0x000fc80000011606 */
[----:B------:R-:W-:-:S03]  /*1390*/  SEL R6, R5, R6, !P0 ;  /* 0x0000000605067207 */ /* 0x000fc60004000000 */
[----:B------:R-:W-:Y:S01]  /*13a0*/  @!P1 IMAD.HI.U32 R7, R18, R2, RZ ;  /* 0x0000000212079227 */ /* 0x000fe200078e00ff */
[----:B------:R-:W-:-:S04]  /*13b0*/  IADD3 R2, PT, PT, -R6, RZ, RZ ;  /* 0x000000ff06027210 */ /* 0x000fc80007ffe1ff */
[----:B------:R-:W-:Y:S01]  /*13c0*/  @!P1 SHF.R.U32.HI R3, RZ, R3, R7 ;  /* 0x00000003ff039219 */ /* 0x000fe20000011607 */
[----:B------:R-:W-:Y:S01]  /*13d0*/  IMAD R2, R11, R2, R5 ;  /* 0x000000020b027224 */ /* 0x000fe200078e0205 */
[----:B------:R-:W-:Y:S02]  /*13e0*/  IADD3 R7, PT, PT, -R5, RZ, RZ ;  /* 0x000000ff05077210 */ /* 0x000fe40007ffe1ff */
[----:B------:R-:W-:-:S03]  /*13f0*/  @!P1 SEL R3, R18, R3, !P0 ;  /* 0x0000000312039207 */ /* 0x000fc60004000000 */
[----:B------:R-:W-:Y:S02]  /*1400*/  IMAD R7, R4, R7, R15 ;  /* 0x0000000704077224 */ /* 0x000fe400078e020f */
[--C-:B------:R-:W-:Y:S02]  /*1410*/  @!P1 IMAD.IADD R6, R6, 0x1, -R3.reuse ;  /* 0x0000000106069824 */ /* 0x100fe400078e0a03 */
[----:B------:R-:W-:Y:S01]  /*1420*/  @!P1 IMAD R3, R2, R16, R3 ;  /* 0x0000001002039224 */ /* 0x000fe200078e0203 */
[----:B------:R-:W-:Y:S01]  /*1430*/  IADD3 R2, PT, PT, -R18, RZ, RZ ;  /* 0x000000ff12027210 */ /* 0x000fe20007ffe1ff */
[----:B------:R-:W-:Y:S02]  /*1440*/  @!P1 IMAD R5, R6, R11, R18 ;  /* 0x0000000b06059224 */ /* 0x000fe400078e0212 */
[----:B------:R-:W-:Y:S02]  /*1450*/  @!P1 IMAD.MOV.U32 R18, RZ, RZ, R3 ;  /* 0x000000ffff129224 */ /* 0x000fe400078e0003 */
[----:B------:R-:W-:-:S02]  /*1460*/  IMAD R2, R14, R2, R9 ;  /* 0x000000020e027224 */ /* 0x000fc400078e0209 */
[----:B------:R-:W-:Y:S02]  /*1470*/  IMAD R15, R5, R4, R7 ;  /* 0x00000004050f7224 */ /* 0x000fe400078e0207 */
[----:B------:R-:W-:Y:S02]  /*1480*/  IMAD R14, R18, R14, R2 ;  /* 0x0000000e120e7224 */ /* 0x000fe400078e0202 */
.L_x_18:
[----:B------:R-:W-:Y:S05]  /*1490*/  BRA.U UP3, `(.L_x_19) ;  /* 0x0000000103407547 */ /* 0x000fea000b800000 */
[----:B------:R-:W1:Y:S08]  /*14a0*/  LDC.64 R4, c[0x0][0xb10] ;  /* 0x0002c400ff047b82 */ /* 0x000e700000000a00 */
[----:B------:R-:W2:Y:S08]  /*14b0*/  LDC.64 R2, c[0x0][0xb18] ;  /* 0x0002c600ff027b82 */ /* 0x000eb00000000a00 */
[----:B------:R-:W3:Y:S08]  /*14c0*/  LDC R6, c[0x0][0xb20] ;  /* 0x0002c800ff067b82 */ /* 0x000ef00000000800 */
[----:B------:R-:W4:Y:S01]  /*14d0*/  LDC R7, c[0x0][0xb0c] ;  /* 0x0002c300ff077b82 */ /* 0x000f220000000800 */
[----:B-1----:R-:W-:-:S05]  /*14e0*/  IMAD.HI.U32 R4, R14, R4, RZ ;  /* 0x000000040e047227 */ /* 0x002fca00078e00ff */
[----:B------:R-:W-:Y:S01]  /*14f0*/  SHF.R.U32.HI R4, RZ, R5, R4 ;  /* 0x00000005ff047219 */ /* 0x000fe20000011604 */
[----:B--2---:R-:W-:Y:S01]  /*1500*/  IMAD.HI.U32 R3, R15, R3, RZ ;  /* 0x000000030f037227 */ /* 0x004fe200078e00ff */
[----:B------:R-:W-:-:S04]  /*1510*/  ISETP.NE.AND P0, PT, R2, 0x1, PT ;  /* 0x000000010200780c */ /* 0x000fc80003f05270 */
[----:B---3--:R-:W-:-:S04]  /*1520*/  SHF.R.U32.HI R3, RZ, R6, R3 ;  /* 0x00000006ff037219 */ /* 0x008fc80000011603 */
[----:B------:R-:W-:Y:S02]  /*1530*/  SEL R3, R15, R3, !P0 ;  /* 0x000000030f037207 */ /* 0x000fe40004000000 */
[----:B----4-:R-:W-:-:S04]  /*1540*/  ISETP.NE.AND P1, PT, R7, 0x1, PT ;  /* 0x000000010700780c */ /* 0x010fc80003f25270 */
[----:B------:R-:W-:-:S05]  /*1550*/  SEL R5, R14, R4, !P1 ;  /* 0x000000040e057207 */ /* 0x000fca0004800000 */
[----:B------:R-:W-:Y:S02]  /*1560*/  IMAD.IADD R4, R3, 0x1, -R5 ;  /* 0x0000000103047824 */ /* 0x000fe400078e0a05 */
[----:B------:R-:W-:Y:S02]  /*1570*/  IMAD.IADD R3, R5, 0x1, -R3 ;  /* 0x0000000105037824 */ /* 0x000fe400078e0a03 */
[----:B------:R-:W-:Y:S02]  /*1580*/  IMAD R14, R4, R7, R14 ;  /* 0x00000007040e7224 */ /* 0x000fe400078e020e */
[----:B------:R-:W-:Y:S02]  /*1590*/  IMAD R15, R3, R2, R15 ;  /* 0x00000002030f7224 */ /* 0x000fe400078e020f */
.L_x_19:
[----:B------:R-:W-:Y:S05]  /*15a0*/  BRA.U !UP1, `(.L_x_20) ;  /* 0x00000001090c7547 */ /* 0x000fea000b800000 */
[----:B------:R-:W-:Y:S01]  /*15b0*/  UCGABAR_WAIT ;  /* 0x0000000000007dc7 */ /* 0x000fe20008000000 */
[----:B------:R-:W-:Y:S01]  /*15c0*/  CCTL.IVALL ;  /* 0x00000000ff00798f */ /* 0x000fe20002000000 */
[----:B------:R-:W-:Y:S05]  /*15d0*/  BRA `(.L_x_21) ;  /* 0x0000000000047947 */ /* 0x000fea0003800000 */
.L_x_20:
[----:B------:R-:W-:Y:S06]  /*15e0*/  BAR.SYNC.DEFER_BLOCKING 0x0 ;  /* 0x0000000000007b1d */ /* 0x000fec0000010000 */
.L_x_21:
[----:B------:R-:W-:Y:S05]  /*15f0*/  BRA.U UP2, `(.L_x_22) ;  /* 0x0000001502447547 */ /* 0x000fea000b800000 */
[----:B------:R-:W1:Y:S01]  /*1600*/  LDCU UR4, c[0x0][0x38c] ;  /* 0x00007180ff0477ac */ /* 0x000e620008000800 */
[----:B------:R-:W2:Y:S01]  /*1610*/  LDC R8, c[0x0][0x370] ;  /* 0x0000dc00ff087b82 */ /* 0x000ea20000000800 */
[C---:B------:R-:W-:Y:S01]  /*1620*/  IMAD.SHL.U32 R19, R9.reuse, 0x80, RZ ;  /* 0x0000008009137824 */ /* 0x040fe200078e00ff */
[----:B------:R-:W-:Y:S01]  /*1630*/  PLOP3.LUT P1, PT, PT, PT, UP5, 0x80, 0x8 ;  /* 0x000000000008781c */ /* 0x000fe20003f2f058 */
[----:B------:R-:W-:Y:S01]  /*1640*/  UISETP.NE.AND UP1, UPT, UR10, URZ, UPT ;  /* 0x000000ff0a00728c */ /* 0x000fe2000bf25270 */
[----:B------:R-:W-:Y:S01]  /*1650*/  ISETP.NE.AND P4, PT, R10, RZ, P5 ;  /* 0x000000ff0a00720c */ /* 0x000fe20002f85270 */
[----:B------:R-:W-:Y:S01]  /*1660*/  IMAD.SHL.U32 R18, R9, 0x40, RZ ;  /* 0x0000004009127824 */ /* 0x000fe200078e00ff */
[----:B------:R-:W-:Y:S01]  /*1670*/  PLOP3.LUT P1, PT, P1, PT, PT, 0x8, 0x80 ;  /* 0x000000000080781c */ /* 0x000fe20000f2e170 */
[----:B------:R-:W-:Y:S01]  /*1680*/  IMAD.MOV.U32 R17, RZ, RZ, 0x1 ;  /* 0x00000001ff117424 */ /* 0x000fe200078e00ff */
[----:B------:R-:W3:Y:S01]  /*1690*/  LDC R0, c[0x0][0x374] ;  /* 0x0000dd00ff007b82 */ /* 0x000ee20000000800 */
[----:B------:R-:W-:Y:S01]  /*16a0*/  IMAD.MOV.U32 R16, RZ, RZ, RZ ;  /* 0x000000ffff107224 */ /* 0x000fe200078e00ff */
[----:B------:R-:W-:Y:S01]  /*16b0*/  CS2R R12, SRZ ;  /* 0x00000000000c7805 */ /* 0x000fe2000001ff00 */
[----:B------:R-:W-:Y:S01]  /*16c0*/  IMAD.MOV.U32 R11, RZ, RZ, 0x1 ;  /* 0x00000001ff0b7424 */ /* 0x000fe200078e00ff */
[----:B------:R-:W-:Y:S01]  /*16d0*/  LOP3.LUT R19, R19, 0x80, RZ, 0xc0, !PT ;  /* 0x0000008013137812 */ /* 0x000fe200078ec0ff */
[----:B------:R-:W4:Y:S01]  /*16e0*/  LDCU.64 UR14, c[0x0][0x348] ;  /* 0x00006900ff0e77ac */ /* 0x000f220008000a00 */
[----:B-1----:R-:W-:-:S02]  /*16f0*/  UIADD3 UR5, UPT, UPT, UR4, 0x3f, URZ ;  /* 0x0000003f04057890 */ /* 0x002fc4000fffe0ff */
[----:B------:R-:W-:Y:S02]  /*1700*/  USEL UR22, UR6, 0x2, UP1 ;  /* 0x0000000206167887 */ /* 0x000fe40008800000 */
[----:B------:R-:W-:Y:S01]  /*1710*/  USHF.R.S32.HI UR7, URZ, 0x1f, UR5 ;  /* 0x0000001fff077899 */ /* 0x000fe20008011405 */
[----:B------:R-:W-:-:S03]  /*1720*/  UMOV UR23, URZ ;  /* 0x000000ff00177c82 */ /* 0x000fc60008000000 */
[----:B------:R-:W-:Y:S02]  /*1730*/  ULEA.HI UR7, UR7, UR5, URZ, 0x6 ;  /* 0x0000000507077291 */ /* 0x000fe4000f8f30ff */
[----:B------:R-:W-:Y:S02]  /*1740*/  UIADD3 UR5, UPT, UPT, UR4, -0x1, URZ ;  /* 0xffffffff04057890 */ /* 0x000fe4000fffe0ff */
[----:B------:R-:W-:Y:S02]  /*1750*/  USHF.R.S32.HI UR7, URZ, 0x6, UR7 ;  /* 0x00000006ff077899 */ /* 0x000fe40008011407 */
[----:B------:R-:W-:Y:S02]  /*1760*/  UISETP.GE.U32.AND UP2, UPT, UR5, -0x7f, UPT ;  /* 0xffffff810500788c */ /* 0x000fe4000bf46070 */
[----:B------:R-:W-:Y:S02]  /*1770*/  UISETP.LT.U32.AND UP0, UPT, UR7, 0x8, UPT ;  /* 0x000000080700788c */ /* 0x000fe4000bf01070 */
[----:B------:R-:W-:-:S02]  /*1780*/  UIADD3 UR4, UPT, UPT, UR4, 0x7e, URZ ;  /* 0x0000007e04047890 */ /* 0x000fc4000fffe0ff */
[----:B------:R-:W-:-:S04]  /*1790*/  USEL UR5, UR7, 0x8, UP0 ;  /* 0x0000000807057887 */ /* 0x000fc80008000000 */
[----:B------:R-:W-:Y:S02]  /*17a0*/  UIADD3 UR21, UPT, UPT, UR5, -0x1, URZ ;  /* 0xffffffff05157890 */ /* 0x000fe4000fffe0ff */
[----:B------:R-:W-:Y:S02]  /*17b0*/  @UP2 UIADD3 UR21, UPT, UPT, UR5, URZ, URZ ;  /* 0x000000ff05152290 */ /* 0x000fe4000fffe0ff */
[----:B------:R-:W-:Y:S02]  /*17c0*/  UIADD3 UR24, UPT, UPT, UR7, -UR5, URZ ;  /* 0x8000000507187290 */ /* 0x000fe4000fffe0ff */
[----:B------:R-:W-:Y:S02]  /*17d0*/  UIADD3 UR13, UPT, UPT, UR21, 0x1, URZ ;  /* 0x00000001150d7890 */ /* 0x000fe4000fffe0ff */
[----:B--2-4-:R-:W-:-:S12]  /*17e0*/  UIADD3 UR21, UPT, UPT, -UR21, URZ, URZ ;  /* 0x000000ff15157290 */ /* 0x014fd8000fffe1ff */
.L_x_42:
[----:B------:R-:W-:Y:S01]  /*17f0*/  UISETP.NE.AND UP0, UPT, UR37, URZ, UPT ;  /* 0x000000ff2500728c */ /* 0x000fe2000bf05270 */
[----:B------:R-:W1:Y:S08]  /*1800*/  S2UR UR37, SR_CgaCtaId ;  /* 0x00000000002579c3 */ /* 0x000e700000008800 */
[----:B------:R-:W-:Y:S05]  /*1810*/  BRA.U UP0, `(.L_x_23) ;  /* 0x0000000100347547 */ /* 0x000fea000b800000 */
[----:B------:R-:W2:Y:S01]  /*1820*/  S2R R2, SR_CgaCtaId ;  /* 0x0000000000027919 */ /* 0x000ea20000008800 */
[----:B------:R-:W-:-:S04]  /*1830*/  MOV R3, 0x400 ;  /* 0x0000040000037802 */ /* 0x000fc80000000f00 */
[----:B--2---:R-:W-:Y:S02]  /*1840*/  LEA R2, R2, R3, 0x18 ;  /* 0x0000000302027211 */ /* 0x004fe400078ec0ff */
[----:B------:R-:W-:-:S03]  /*1850*/  SHF.L.U32 R3, R11, 0x1f, RZ ;  /* 0x0000001f0b037819 */ /* 0x000fc600000006ff */
[----:B------:R-:W-:-:S04]  /*1860*/  IMAD R2, R12, 0x8, R2 ;  /* 0x000000080c027824 */ /* 0x000fc800078e0202 */
[----:B------:R-:W2:Y:S02]  /*1870*/  SYNCS.PHASECHK.TRANS64.TRYWAIT P0, [R2+URZ+0x140], R3 ;  /* 0x00014003020075a7 */ /* 0x000ea400080011ff */
[----:B--2---:R-:W-:Y:S05]  /*1880*/  @!P0 BRA `(.L_x_24) ;  /* 0x0000008000708947 */ /* 0x004fea0003800000 */
.L_x_153:
[----:B------:R-:W-:Y:S01]  /*1890*/  VIADD R12, R12, 0x1 ;  /* 0x000000010c0c7836 */ /* 0x000fe20000000000 */
[----:B------:R2:W-:Y:S04]  /*18a0*/  SYNCS.ARRIVE.TRANS64.A1T0 RZ, [R2+URZ+0x130], RZ ;  /* 0x000130ff02ff79a7 */ /* 0x0005e800081000ff */
[----:B------:R-:W-:-:S04]  /*18b0*/  ISETP.NE.AND P0, PT, R12, 0x2, PT ;  /* 0x000000020c00780c */ /* 0x000fc80003f05270 */
[----:B------:R-:W-:Y:S02]  /*18c0*/  SEL R12, R12, RZ, P0 ;  /* 0x000000ff0c0c7207 */ /* 0x000fe40000000000 */
[----:B--2---:R-:W-:-:S04]  /*18d0*/  SEL R2, RZ, 0x1, P0 ;  /* 0x00000001ff027807 */ /* 0x004fc80000000000 */
[----:B------:R-:W-:-:S07]  /*18e0*/  LOP3.LUT R11, R11, R2, RZ, 0x3c, !PT ;  /* 0x000000020b0b7212 */ /* 0x000fce00078e3cff */
.L_x_23:
[----:B------:R-:W-:Y:S01]  /*18f0*/  UMOV UR6, 0x400 ;  /* 0x0000040000067882 */ /* 0x000fe20000000000 */
[----:B------:R-:W-:Y:S01]  /*1900*/  SHF.L.U32 R2, R17, 0x1f, RZ ;  /* 0x0000001f11027819 */ /* 0x000fe200000006ff */
[----:B-1----:R-:W-:Y:S01]  /*1910*/  ULEA UR6, UR37, UR6, 0x18 ;  /* 0x0000000625067291 */ /* 0x002fe2000f8ec0ff */
[----:B------:R-:W-:Y:S01]  /*1920*/  R2UR UR35, R18 ;  /* 0x00000000122372ca */ /* 0x000fe200000e0000 */
[----:B------:R-:W-:Y:S01]  /*1930*/  UISETP.GE.U32.AND UP0, UPT, UR4, 0x7f, UPT ;  /* 0x0000007f0400788c */ /* 0x000fe2000bf06070 */
[----:B------:R-:W-:Y:S01]  /*1940*/  R2UR UR11, R19 ;  /* 0x00000000130b72ca */ /* 0x000fe200000e0000 */
[----:B------:R-:W-:Y:S01]  /*1950*/  ULEA UR8, UR23, UR6, 0x3 ;  /* 0x0000000617087291 */ /* 0x000fe2000f8e18ff */
[----:B------:R-:W-:-:S08]  /*1960*/  UMOV UR25, URZ ;  /* 0x000000ff00197c82 */ /* 0x000fd00008000000 */
[----:B------:R1:W2:Y:S01]  /*1970*/  SYNCS.PHASECHK.TRANS64.TRYWAIT P0, [UR8+0x40], R2 ;  /* 0x00004002ff0075a7 */ /* 0x0002a20008001108 */
[----:B------:R-:W-:-:S13]  /*1980*/  R2UR UR8, R15 ;  /* 0x000000000f0872ca */ /* 0x000fda00000e0000 */
[----:B------:R-:W-:Y:S01]  /*1990*/  ULEA UR11, UR8, UR11, 0x8 ;  /* 0x0000000b080b7291 */ /* 0x000fe2000f8e40ff */
[----:B-1----:R-:W-:-:S05]  /*19a0*/  LEA.HI R2, R14, R14, RZ, 0x1 ;  /* 0x0000000e0e027211 */ /* 0x002fca00078f08ff */
[----:B------:R-:W-:-:S05]  /*19b0*/  IMAD.SHL.U32 R2, R2, 0x40, RZ ;  /* 0x0000004002027824 */ /* 0x000fca00078e00ff */
[----:B------:R-:W-:-:S04]  /*19c0*/  LOP3.LUT R2, R2, 0xffffff80, RZ, 0xc0, !PT ;  /* 0xffffff8002027812 */ /* 0x000fc800078ec0ff */
[----:B------:R-:W-:-:S13]  /*19d0*/  R2UR UR9, R2 ;  /* 0x00000000020972ca */ /* 0x000fda00000e0000 */
[----:B------:R-:W-:Y:S01]  /*19e0*/  ULOP3.LUT UR35, UR9, 0x40, UR35, 0xf8, !UPT ;  /* 0x0000004009237892 */ /* 0x000fe2000f8ef823 */
[----:B------:R-:W-:Y:S11]  /*19f0*/  BRA.U !UP0, `(.L_x_25) ;  /* 0x0000000108c07547 */ /* 0x000ff6000b800000 */
[----:B------:R-:W-:Y:S01]  /*1a00*/  UMOV UR16, UR21 ;  /* 0x0000001500107c82 */ /* 0x000fe20008000000 */
[----:B------:R-:W-:Y:S01]  /*1a10*/  UMOV UR17, UR23 ;  /* 0x0000001700117c82 */ /* 0x000fe20008000000 */
[----:B------:R-:W-:-:S05]  /*1a20*/  UMOV UR34, URZ ;  /* 0x000000ff00227c82 */ /* 0x000fca0008000000 */
.L_x_31:
[----:B------:R-:W-:Y:S01]  /*1a30*/  ULEA UR33, UR17, UR6, 0x3 ;  /* 0x0000000611217291 */ /* 0x000fe2000f8e18ff */
[----:B------:R-:W-:Y:S01]  /*1a40*/  @P5 MOV R3, 0xc000 ;  /* 0x0000c00000035802 */ /* 0x000fe20000000f00 */
[----:B-12-4-:R-:W-:Y:S10]  /*1a50*/  @P0 BRA `(.L_x_26) ;  /* 0x00000000000c0947 */ /* 0x016ff40003800000 */
[----:B------:R-:W-:-:S04]  /*1a60*/  SHF.L.U32 R4, R17, 0x1f, RZ ;  /* 0x0000001f11047819 */ /* 0x000fc800000006ff */
[----:B------:R-:W1:Y:S02]  /*1a70*/  SYNCS.PHASECHK.TRANS64.TRYWAIT P0, [UR33+0x40], R4 ;  /* 0x00004004ff0075a7 */ /* 0x000e640008001121 */
[----:B-1----:R-:W-:Y:S05]  /*1a80*/  @!P0 BRA `(.L_x_27) ;  /* 0x0000008000048947 */ /* 0x002fea0003800000 */
.L_x_26:
[----:B------:R2:W-:Y:S01]  /*1a90*/  @P5 SYNCS.ARRIVE.TRANS64 RZ, [UR33], R3 ;  /* 0x00000003ffff59a7 */ /* 0x0005e20008000021 */
[----:B------:R-:W-:Y:S02]  /*1aa0*/  ULOP3.LUT UR8, UR22, 0x2, URZ, 0xfc, !UPT ;  /* 0x0000000216087892 */ /* 0x000fe4000f8efcff */
[----:B------:R-:W-:Y:S02]  /*1ab0*/  UIADD3 UR16, UPT, UPT, UR16, 0x1, URZ ;  /* 0x0000000110107890 */ /* 0x000fe4000fffe0ff */
[----:B------:R-:W-:Y:S02]  /*1ac0*/  UISETP.NE.AND UP0, UPT, UR8, 0x2, UPT ;  /* 0x000000020800788c */ /* 0x000fe4000bf05270 */
[----:B------:R-:W-:-:S07]  /*1ad0*/  UISETP.NE.AND UP2, UPT, UR16, 0x1, UPT ;  /* 0x000000011000788c */ /* 0x000fce000bf45270 */
[----:B------:R-:W-:Y:S05]  /*1ae0*/  BRA.U UP0, `(.L_x_28) ;  /* 0x0000000100047547 */ /* 0x000fea000b800000 */
[----:B------:R-:W-:Y:S05]  /*1af0*/  BPT.TRAP 0x1 ;  /* 0x000000040000795c */ /* 0x000fea0000300000 */
.L_x_28:
[----:B------:R-:W-:Y:S04]  /*1b00*/  BSSY.RECONVERGENT B0, `(.L_x_29) ;  /* 0x0000003000007945 */ /* 0x000fe80003800200 */
[----:B------:R-:W-:Y:S05]  /*1b10*/  @!P4 BRA `(.L_x_30) ;  /* 0x000000000004c947 */ /* 0x000fea0003800000 */
[----:B------:R-:W-:Y:S05]  /*1b20*/  BPT.TRAP 0x1 ;  /* 0x000000040000795c */ /* 0x000fea0000300000 */
.L_x_30:
[----:B------:R-:W-:Y:S05]  /*1b30*/  BSYNC.RECONVERGENT B0 ;  /* 0x0000000000007941 */ /* 0x000fea0003800200 */
.L_x_29:
[----:B------:R-:W-:Y:S02]  /*1b40*/  UIADD3 UR23, UPT, UPT, UR17, 0x1, URZ ;  /* 0x0000000111177890 */ /* 0x000fe4000fffe0ff */
[----:B------:R-:W-:Y:S02]  /*1b50*/  ULEA UR32, UR17, UR6, 0xd ;  /* 0x0000000611207291 */ /* 0x000fe4000f8e68ff */
[----:B------:R-:W-:Y:S02]  /*1b60*/  UISETP.NE.AND UP0, UPT, UR23, 0x8, UPT ;  /* 0x000000081700788c */ /* 0x000fe4000bf05270 */
[----:B------:R-:W-:Y:S02]  /*1b70*/  UIADD3 UR28, UP1, UPT, UR14, 0x80, URZ ;  /* 0x000000800e1c7890 */ /* 0x000fe4000ff3e0ff */
[----:B------:R-:W-:Y:S02]  /*1b80*/  USEL UR9, URZ, 0x1, UP0 ;  /* 0x00000001ff097887 */ /* 0x000fe40008000000 */
[----:B------:R-:W-:-:S02]  /*1b90*/  USEL UR23, UR23, URZ, UP0 ;  /* 0x000000ff17177287 */ /* 0x000fc40008000000 */
[----:B------:R-:W-:Y:S02]  /*1ba0*/  UIADD3 UR26, UP0, UPT, UR14, 0x180, URZ ;  /* 0x000001800e1a7890 */ /* 0x000fe4000ff1e0ff */
[----:B------:R-:W-:Y:S01]  /*1bb0*/  ULEA UR8, UR23, UR6, 0x3 ;  /* 0x0000000617087291 */ /* 0x000fe2000f8e18ff */
[----:B------:R-:W-:Y:S01]  /*1bc0*/  LOP3.LUT R17, R17, UR9, RZ, 0x3c, !PT ;  /* 0x0000000911117c12 */ /* 0x000fe2000f8e3cff */
[----:B------:R-:W-:Y:S02]  /*1bd0*/  ULOP3.LUT UR33, UR33, 0xfefffff8, URZ, 0xc0, !UPT ;  /* 0xfefffff821217892 */ /* 0x000fe4000f8ec0ff */
[----:B------:R-:W-:Y:S01]  /*1be0*/  UIADD3.X UR29, UPT, UPT, URZ, UR15, URZ, UP1, !UPT ;  /* 0x0000000fff1d7290 */ /* 0x000fe20008ffe4ff */
[----:B-1----:R-:W-:Y:S01]  /*1bf0*/  SHF.L.U32 R2, R17, 0x1f, RZ ;  /* 0x0000001f11027819 */ /* 0x002fe200000006ff */
[----:B------:R-:W-:Y:S02]  /*1c00*/  UIADD3 UR32, UPT, UPT, UR32, 0x8400, URZ ;  /* 0x0000840020207890 */ /* 0x000fe4000fffe0ff */
[----:B------:R-:W-:Y:S01]  /*1c10*/  UIADD3.X UR27, UPT, UPT, URZ, UR15, URZ, UP0, !UPT ;  /* 0x0000000fff1b7290 */ /* 0x000fe200087fe4ff */
[----:B------:R1:W4:Y:S01]  /*1c20*/  SYNCS.PHASECHK.TRANS64.TRYWAIT P0, [UR8+0x40], R2 ;  /* 0x00004002ff0075a7 */ /* 0x0003220008001108 */
[----:B------:R-:W-:Y:S01]  /*1c30*/  ULEA UR8, UR17, UR6, 0xe ;  /* 0x0000000611087291 */ /* 0x000fe2000f8e70ff */
[----:B------:R-:W-:Y:S01]  /*1c40*/  UMOV UR18, 0x0 ;  /* 0x0000000000127882 */ /* 0x000fe20000000000 */
[----:B------:R-:W-:-:S02]  /*1c50*/  UMOV UR19, 0x10000000 ;  /* 0x1000000000137882 */ /* 0x000fc40000000000 */
[----:B------:R-:W-:Y:S01]  /*1c60*/  UIADD3 UR8, UPT, UPT, UR8, 0x18400, URZ ;  /* 0x0001840008087890 */ /* 0x000fe2000fffe0ff */
[----:B------:R2:W-:Y:S01]  /*1c70*/  UTMALDG.3D.2CTA [UR32], [UR28], desc[UR18] ;  /* 0x000012201c0075b4 */ /* 0x0005e20008211000 */
[----:B------:R-:W-:Y:S01]  /*1c80*/  UMOV UR10, UR34 ;  /* 0x00000022000a7c82 */ /* 0x000fe20008000000 */
[----:B------:R-:W-:Y:S01]  /*1c90*/  UMOV UR12, UR36 ;  /* 0x00000024000c7c82 */ /* 0x000fe20008000000 */
[----:B------:R-:W-:Y:S01]  /*1ca0*/  UMOV UR9, UR33 ;  /* 0x0000002100097c82 */ /* 0x000fe20008000000 */
[----:B------:R-:W-:Y:S01]  /*1cb0*/  UMOV UR25, UR13 ;  /* 0x0000000d00197c82 */ /* 0x000fe20008000000 */
[----:B------:R-:W-:-:S03]  /*1cc0*/  UMOV UR17, UR23 ;  /* 0x0000001700117c82 */ /* 0x000fc60008000000 */
[----:B------:R1:W-:Y:S01]  /*1cd0*/  UTMALDG.3D.2CTA [UR8], [UR26], desc[UR18] ;  /* 0x000012081a0075b4 */ /* 0x0003e20008211000 */
[----:B--2---:R-:W-:Y:S01]  /*1ce0*/  UIADD3 UR34, UPT, UPT, UR34, 0x40, URZ ;  /* 0x0000004022227890 */ /* 0x004fe2000fffe0ff */
[----:B------:R-:W-:Y:S11]  /*1cf0*/  BRA.U UP2, `(.L_x_31) ;  /* 0xfffffffd024c7547 */ /* 0x000ff6000b83ffff */
.L_x_25:
[----:B-1----:R-:W-:Y:S01]  /*1d00*/  ULEA UR8, UR23, UR6, 0x3 ;  /* 0x0000000617087291 */ /* 0x002fe2000f8e18ff */
[----:B------:R-:W-:Y:S01]  /*1d10*/  SHF.L.U32 R2, R17, 0x1f, RZ ;  /* 0x0000001f11027819 */ /* 0x000fe200000006ff */
[----:B------:R-:W-:Y:S01]  /*1d20*/  @!P1 SYNCS.ARRIVE.TRANS64.A1T0 RZ, [UR6+0xc8], RZ ;  /* 0x0000c8ffffff99a7 */ /* 0x000fe20008100006 */
[----:B------:R-:W-:-:S06]  /*1d30*/  UISETP.GT.AND UP0, UPT, UR7, UR5, UPT ;  /* 0x000000050700728c */ /* 0x000fcc000bf04270 */
[----:B--2-4-:R1:W2:Y:S03]  /*1d40*/  SYNCS.PHASECHK.TRANS64.TRYWAIT P0, [UR8+0x40], R2 ;  /* 0x00004002ff0075a7 */ /* 0x0142a60008001108 */
[----:B------:R-:W-:Y:S05]  /*1d50*/  BRA.U !UP0, `(.L_x_32) ;  /* 0x0000000108c07547 */ /* 0x000fea000b800000 */
[----:B------:R-:W-:Y:S01]  /*1d60*/  UIADD3 UR26, UPT, UPT, UR24, UR25, URZ ;  /* 0x00000019181a7290 */ /* 0x000fe2000fffe0ff */
[----:B------:R-:W-:-:S11]  /*1d70*/  UMOV UR27, UR23 ;  /* 0x00000017001b7c82 */ /* 0x000fd60008000000 */
.L_x_38:
[----:B------:R-:W-:Y:S01]  /*1d80*/  ULEA UR17, UR27, UR6, 0x3 ;  /* 0x000000061b117291 */ /* 0x000fe2000f8e18ff */
[----:B--2---:R-:W-:Y:S01]  /*1d90*/  @P5 MOV R3, 0xc000 ;  /* 0x0000c00000035802 */ /* 0x004fe20000000f00 */
[----:B-12---:R-:W-:Y:S10]  /*1da0*/  @P0 BRA `(.L_x_33) ;  /* 0x00000000000c0947 */ /* 0x006ff40003800000 */
[----:B------:R-:W-:-:S04]  /*1db0*/  SHF.L.U32 R4, R17, 0x1f, RZ ;  /* 0x0000001f11047819 */ /* 0x000fc800000006ff */
[----:B------:R-:W2:Y:S02]  /*1dc0*/  SYNCS.PHASECHK.TRANS64.TRYWAIT P0, [UR17+0x40], R4 ;  /* 0x00004004ff0075a7 */ /* 0x000ea40008001111 */
[----:B--2---:R-:W-:Y:S05]  /*1dd0*/  @!P0 BRA `(.L_x_34) ;  /* 0x0000007c00488947 */ /* 0x004fea0003800000 */
.L_x_33:
[----:B------:R2:W-:Y:S01]  /*1de0*/  @P5 SYNCS.ARRIVE.TRANS64 RZ, [UR17], R3 ;  /* 0x00000003ffff59a7 */ /* 0x0005e20008000011 */
[----:B------:R-:W-:-:S04]  /*1df0*/  ULOP3.LUT UR8, UR22, 0x2, URZ, 0xfc, !UPT ;  /* 0x0000000216087892 */ /* 0x000fc8000f8efcff */
[----:B------:R-:W-:-:S09]  /*1e00*/  UISETP.NE.AND UP0, UPT, UR8, 0x2, UPT ;  /* 0x000000020800788c */ /* 0x000fd2000bf05270 */
[----:B------:R-:W-:Y:S05]  /*1e10*/  BRA.U UP0, `(.L_x_35) ;  /* 0x0000000100047547 */ /* 0x000fea000b800000 */
[----:B------:R-:W-:Y:S05]  /*1e20*/  BPT.TRAP 0x1 ;  /* 0x000000040000795c */ /* 0x000fea0000300000 */
.L_x_35:
[----:B------:R-:W-:Y:S04]  /*1e30*/  BSSY.RECONVERGENT B0, `(.L_x_36) ;  /* 0x0000003000007945 */ /* 0x000fe80003800200 */
[----:B------:R-:W-:Y:S05]  /*1e40*/  @!P4 BRA `(.L_x_37) ;  /* 0x000000000004c947 */ /* 0x000fea0003800000 */
[----:B------:R-:W-:Y:S05]  /*1e50*/  BPT.TRAP 0x1 ;  /* 0x000000040000795c */ /* 0x000fea0000300000 */
.L_x_37:
[----:B------:R-:W-:Y:S05]  /*1e60*/  BSYNC.RECONVERGENT B0 ;  /* 0x0000000000007941 */ /* 0x000fea0003800200 */
.L_x_36:
        /* <DEDUP_REMOVED lines=9> */
[----:B------:R-:W-:Y:S02]  /*1f00*/  USHF.L.U32 UR18, UR25, 0x6, URZ ;  /* 0x0000000619127899 */ /* 0x000fe400080006ff */
[----:B------:R-:W-:Y:S01]  /*1f10*/  ULOP3.LUT UR17, UR17, 0xfefffff8, URZ, 0xc0, !UPT ;  /* 0xfefffff811117892 */ /* 0x000fe2000f8ec0ff */
[----:B-1----:R-:W-:Y:S01]  /*1f20*/  SHF.L.U32 R2, R17, 0x1f, RZ ;  /* 0x0000001f11027819 */ /* 0x002fe200000006ff */
[----:B------:R-:W-:Y:S02]  /*1f30*/  UIADD3 UR16, UPT, UPT, UR16, 0x8400, URZ ;  /* 0x0000840010107890 */ /* 0x000fe4000fffe0ff */
[----:B------:R-:W-:Y:S01]  /*1f40*/  UIADD3.X UR33, UPT, UPT, URZ, UR15, URZ, UP1, !UPT ;  /* 0x0000000fff217290 */ /* 0x000fe20008ffe4ff */
[----:B------:R4:W1:Y:S01]  /*1f50*/  SYNCS.PHASECHK.TRANS64.TRYWAIT P0, [UR8+0x40], R2 ;  /* 0x00004002ff0075a7 */ /* 0x0008620008001108 */
[----:B------:R-:W-:-:S02]  /*1f60*/  ULEA UR8, UR27, UR6, 0xe ;  /* 0x000000061b087291 */ /* 0x000fc4000f8e70ff */
[----:B------:R-:W-:Y:S02]  /*1f70*/  UIADD3.X UR31, UPT, UPT, URZ, UR15, URZ, UP0, !UPT ;  /* 0x0000000fff1f7290 */ /* 0x000fe400087fe4ff */
[----:B------:R-:W-:Y:S01]  /*1f80*/  UIADD3 UR8, UPT, UPT, UR8, 0x18400, URZ ;  /* 0x0001840008087890 */ /* 0x000fe2000fffe0ff */
[----:B------:R-:W-:Y:S01]  /*1f90*/  UMOV UR28, 0x0 ;  /* 0x00000000001c7882 */ /* 0x000fe20000000000 */
[----:B------:R-:W-:Y:S01]  /*1fa0*/  UMOV UR29, 0x10000000 ;  /* 0x10000000001d7882 */ /* 0x000fe20000000000 */
[----:B------:R-:W-:Y:S01]  /*1fb0*/  UMOV UR19, UR35 ;  /* 0x0000002300137c82 */ /* 0x000fe20008000000 */
[----:B------:R-:W-:Y:S01]  /*1fc0*/  UMOV UR20, UR36 ;  /* 0x0000002400147c82 */ /* 0x000fe20008000000 */
[----:B------:R-:W-:Y:S01]  /*1fd0*/  UMOV UR12, UR36 ;  /* 0x00000024000c7c82 */ /* 0x000fe20008000000 */
[----:B------:R-:W-:Y:S01]  /*1fe0*/  UMOV UR9, UR17 ;  /* 0x0000001100097c82 */ /* 0x000fe20008000000 */
[----:B------:R-:W-:Y:S01]  /*1ff0*/  UMOV UR10, UR18 ;  /* 0x00000012000a7c82 */ /* 0x000fe20008000000 */
[----:B------:R4:W-:Y:S01]  /*2000*/  UTMALDG.3D.2CTA [UR16], [UR32], desc[UR28] ;  /* 0x00001c10200075b4 */ /* 0x0009e20008211000 */
[----:B------:R-:W-:Y:S01]  /*2010*/  UIADD3 UR25, UPT, UPT, UR25, 0x1, URZ ;  /* 0x0000000119197890 */ /* 0x000fe2000fffe0ff */
[----:B------:R-:W-:-:S03]  /*2020*/  UMOV UR27, UR23 ;  /* 0x00000017001b7c82 */ /* 0x000fc60008000000 */
[----:B------:R-:W-:Y:S01]  /*2030*/  UISETP.NE.AND UP0, UPT, UR25, UR26, UPT ;  /* 0x0000001a1900728c */ /* 0x000fe2000bf05270 */
[----:B------:R4:W-:Y:S08]  /*2040*/  UTMALDG.3D.2CTA [UR8], [UR30], desc[UR28] ;  /* 0x00001c081e0075b4 */ /* 0x0009f00008211000 */
[----:B----4-:R-:W-:Y:S05]  /*2050*/  BRA.U UP0, `(.L_x_38) ;  /* 0xfffffffd00487547 */ /* 0x010fea000b83ffff */
.L_x_32:
[C---:B-1----:R-:W-:Y:S01]  /*2060*/  LEA R2, R16.reuse, UR6, 0x3 ;  /* 0x0000000610027c11 */ /* 0x042fe2000f8e18ff */
[----:B------:R-:W-:Y:S01]  /*2070*/  NOP ;  /* 0x0000000000007918 */ /* 0x000fe20000000000 */
[----:B--2---:R-:W-:Y:S02]  /*2080*/  SHF.L.U32 R3, R13, 0x1f, RZ ;  /* 0x0000001f0d037819 */ /* 0x004fe400000006ff */
[----:B------:R-:W-:Y:S02]  /*2090*/  LEA R4, R16, UR6, 0x4 ;  /* 0x0000000610047c11 */ /* 0x000fe4000f8e20ff */
[----:B------:R-:W1:Y:S02]  /*20a0*/  SYNCS.PHASECHK.TRANS64.TRYWAIT P0, [R2+URZ+0xd0], R3 ;  /* 0x0000d003020075a7 */ /* 0x000e6400080011ff */
[----:B-1----:R-:W-:Y:S05]  /*20b0*/  @!P0 BRA `(.L_x_39) ;  /* 0x0000007800a88947 */ /* 0x002fea0003800000 */
.L_x_156:
[----:B------:R-:W2:Y:S01]  /*20c0*/  LDS.128 R4, [R4+0x160] ;  /* 0x0001600004047984 */ /* 0x000ea20000000c00 */
[----:B------:R-:W-:Y:S01]  /*20d0*/  ISETP.GE.AND P0, PT, R40, 0x1, PT ;  /* 0x000000012800780c */ /* 0x000fe20003f06270 */
[----:B-1----:R-:W-:Y:S01]  /*20e0*/  VIADD R2, R2, 0xe0 ;  /* 0x000000e002027836 */ /* 0x002fe20000000000 */
[----:B------:R-:W-:Y:S01]  /*20f0*/  @!PT LDS RZ, [RZ] ;  /* 0x00000000fffff984 */ /* 0x000fe20000000800 */
[----:B------:R-:W-:Y:S01]  /*2100*/  @!PT LDS RZ, [RZ] ;  /* 0x00000000fffff984 */ /* 0x000fe20000000800 */
[----:B------:R-:W-:Y:S01]  /*2110*/  @!PT LDS RZ, [RZ] ;  /* 0x00000000fffff984 */ /* 0x000fe20000000800 */
[----:B------:R-:W-:Y:S01]  /*2120*/  @!PT LDS RZ, [RZ] ;  /* 0x00000000fffff984 */ /* 0x000fe20000000800 */
[----:B------:R1:W-:Y:S06]  /*2130*/  MEMBAR.ALL.CTA ;  /* 0x0000000000007992 */ /* 0x0003ec0000008000 */
[----:B-1----:R-:W1:Y:S01]  /*2140*/  FENCE.VIEW.ASYNC.S ;  /* 0x00000000000073c6 */ /* 0x002e620000000000 */
[----:B------:R-:W-:-:S04]  /*2150*/  PRMT R2, RZ, 0x654, R2 ;  /* 0x00000654ff027816 */ /* 0x000fc80000000002 */
[----:B-1----:R1:W-:Y:S01]  /*2160*/  SYNCS.ARRIVE.TRANS64.RED.A1T0 RZ, [R2+URZ], RZ ;  /* 0x000000ff02ff79a7 */ /* 0x0023e200081004ff */
[----:B--2---:R-:W-:-:S13]  /*2170*/  LOP3.LUT P2, RZ, R6, 0x1, RZ, 0xc0, !PT ;  /* 0x0000000106ff7812 */ /* 0x004fda000784c0ff */
[----:B------:R-:W-:Y:S01]  /*2180*/  @P2 SHF.R.U32.HI R3, RZ, 0x10, R5 ;  /* 0x00000010ff032819 */ /* 0x000fe20000011605 */
[----:B------:R-:W-:Y:S01]  /*2190*/  VOTEU.ANY UP0, P2 ;  /* 0x0000000000ff7886 */ /* 0x000fe20001000100 */
[----:B------:R-:W-:Y:S02]  /*21a0*/  @P2 MOV R10, R4 ;  /* 0x00000004000a2202 */ /* 0x000fe40000000f00 */
[----:B------:R-:W-:Y:S02]  /*21b0*/  @P2 R2UR.BROADCAST UR8, R3 ;  /* 0x00000000030822ca */ /* 0x000fe400008e0000 */
[----:B------:R-:W-:-:S11]  /*21c0*/  @P2 LOP3.LUT R9, R5, 0xffff, RZ, 0xc0, !PT ;  /* 0x0000ffff05092812 */ /* 0x000fd600078ec0ff */
[----:B------:R-:W-:Y:S01]  /*21d0*/  @UP0 UMOV UR36, UR8 ;  /* 0x0000000800240c82 */ /* 0x000fe20008000000 */
[----:B-1----:R-:W-:Y:S05]  /*21e0*/  @!P0 BRA `(.L_x_40) ;  /* 0x0000000000b88947 */ /* 0x002fea0003800000 */
[----:B------:R-:W3:Y:S01]  /*21f0*/  LDC.64 R4, c[0x0][0xb18] ;  /* 0x0002c600ff047b82 */ /* 0x000ee20000000a00 */
[----:B------:R-:W-:-:S07]  /*2200*/  ISETP.NE.AND P3, PT, R40, 0x1, PT ;  /* 0x000000012800780c */ /* 0x000fce0003f65270 */
[----:B------:R-:W1:Y:S08]  /*2210*/  LDC.64 R6, c[0x0][0xb10] ;  /* 0x0002c400ff067b82 */ /* 0x000e700000000a00 */
[----:B------:R-:W2:Y:S08]  /*2220*/  LDC R14, c[0x0][0xb20] ;  /* 0x0002c800ff0e7b82 */ /* 0x000eb00000000800 */
[----:B------:R-:W4:Y:S01]  /*2230*/  LDC R15, c[0x0][0xb0c] ;  /* 0x0002c300ff0f7b82 */ /* 0x000f220000000800 */
[----:B---3--:R-:W-:Y:S01]  /*2240*/  IMAD.HI.U32 R21, R0, R5, RZ ;  /* 0x0000000500157227 */ /* 0x008fe200078e00ff */
[----:B------:R-:W-:-:S03]  /*2250*/  ISETP.NE.AND P0, PT, R4, 0x1, PT ;  /* 0x000000010400780c */ /* 0x000fc60003f05270 */
[----:B------:R-:W-:-:S03]  /*2260*/  IMAD.HI.U32 R5, R9, R5, RZ ;  /* 0x0000000509057227 */ /* 0x000fc600078e00ff */
[----:B------:R-:W3:Y:S01]  /*2270*/  LDC.64 R2, c[0x0][0xb28] ;  /* 0x0002ca00ff027b82 */ /* 0x000ee20000000a00 */
[----:B-1----:R-:W-:-:S04]  /*2280*/  IMAD.HI.U32 R22, R8, R6, RZ ;  /* 0x0000000608167227 */ /* 0x002fc800078e00ff */
[----:B------:R-:W-:Y:S01]  /*2290*/  IMAD.HI.U32 R23, R10, R6, RZ ;  /* 0x000000060a177227 */ /* 0x000fe200078e00ff */
[----:B------:R-:W-:Y:S02]  /*22a0*/  SHF.R.U32.HI R22, RZ, R7, R22 ;  /* 0x00000007ff167219 */ /* 0x000fe40000011616 */
[-C--:B--2---:R-:W-:Y:S02]  /*22b0*/  SHF.R.U32.HI R21, RZ, R14.reuse, R21 ;  /* 0x0000000eff157219 */ /* 0x084fe40000011615 */
[----:B------:R-:W-:Y:S02]  /*22c0*/  SHF.R.U32.HI R5, RZ, R14, R5 ;  /* 0x0000000eff057219 */ /* 0x000fe40000011605 */
[----:B------:R-:W-:Y:S02]  /*22d0*/  SEL R21, R0, R21, !P0 ;  /* 0x0000001500157207 */ /* 0x000fe40004000000 */
[----:B------:R-:W-:Y:S02]  /*22e0*/  SHF.R.U32.HI R23, RZ, R7, R23 ;  /* 0x00000007ff177219 */ /* 0x000fe40000011617 */
[----:B----4-:R-:W-:-:S02]  /*22f0*/  ISETP.NE.AND P1, PT, R15, 0x1, PT ;  /* 0x000000010f00780c */ /* 0x010fc40003f25270 */
[----:B------:R-:W-:Y:S02]  /*2300*/  SEL R5, R9, R5, !P0 ;  /* 0x0000000509057207 */ /* 0x000fe40004000000 */
[----:B------:R-:W-:Y:S02]  /*2310*/  SEL R22, R8, R22, !P1 ;  /* 0x0000001608167207 */ /* 0x000fe40004800000 */
[----:B------:R-:W-:Y:S01]  /*2320*/  SEL R23, R10, R23, !P1 ;  /* 0x000000170a177207 */ /* 0x000fe20004800000 */
[----:B---3--:R-:W-:-:S04]  /*2330*/  IMAD.HI.U32 R20, R21, R2, RZ ;  /* 0x0000000215147227 */ /* 0x008fc800078e00ff */
        /* <DEDUP_REMOVED lines=10> */
[----:B------:R-:W-:-:S04]  /*23e0*/  @!P0 IMAD.HI.U32 R7, R23, R2, RZ ;  /* 0x0000000217078227 */ /* 0x000fc800078e00ff */
[----:B------:R-:W-:Y:S01]  /*23f0*/  IMAD.MOV R2, RZ, RZ, -R6 ;  /* 0x000000ffff027224 */ /* 0x000fe200078e0a06 */
[----:B------:R-:W-:Y:S02]  /*2400*/  @!P0 SHF.R.U32.HI R3, RZ, R3, R7 ;  /* 0x00000003ff038219 */ /* 0x000fe40000011607 */
[----:B------:R-:W-:Y:S01]  /*2410*/  IADD3 R7, PT, PT, -R5, RZ, RZ ;  /* 0x000000ff05077210 */ /* 0x000fe20007ffe1ff */
[----:B------:R-:W-:Y:S01]  /*2420*/  IMAD R2, R40, R2, R5 ;  /* 0x0000000228027224 */ /* 0x000fe200078e0205 */
        /* <DEDUP_REMOVED lines=10> */
.L_x_40:
[----:B------:R-:W1:Y:S02]  /*24d0*/  LDCU UR8, c[0x0][0xb30] ;  /* 0x00016600ff0877ac */ /* 0x000e640008000800 */
[----:B-1----:R-:W-:-:S09]  /*24e0*/  UISETP.NE.AND UP0, UPT, UR8, 0x1, UPT ;  /* 0x000000010800788c */ /* 0x002fd2000bf05270 */
[----:B------:R-:W-:Y:S05]  /*24f0*/  BRA.U UP0, `(.L_x_41) ;  /* 0x0000000100407547 */ /* 0x000fea000b800000 */
[----:B------:R-:W1:Y:S08]  /*2500*/  LDC.64 R4, c[0x0][0xb10] ;  /* 0x0002c400ff047b82 */ /* 0x000e700000000a00 */
[----:B------:R-:W2:Y:S08]  /*2510*/  LDC.64 R2, c[0x0][0xb18] ;  /* 0x0002c600ff027b82 */ /* 0x000eb00000000a00 */
[----:B------:R-:W4:Y:S08]  /*2520*/  LDC R6, c[0x0][0xb20] ;  /* 0x0002c800ff067b82 */ /* 0x000f300000000800 */
[----:B------:R-:W3:Y:S01]  /*2530*/  LDC R7, c[0x0][0xb0c] ;  /* 0x0002c300ff077b82 */ /* 0x000ee20000000800 */
[----:B-1----:R-:W-:-:S05]  /*2540*/  IMAD.HI.U32 R4, R10, R4, RZ ;  /* 0x000000040a047227 */ /* 0x002fca00078e00ff */
[----:B------:R-:W-:Y:S01]  /*2550*/  SHF.R.U32.HI R4, RZ, R5, R4 ;  /* 0x00000005ff047219 */ /* 0x000fe20000011604 */
[----:B--2---:R-:W-:Y:S01]  /*2560*/  IMAD.HI.U32 R3, R9, R3, RZ ;  /* 0x0000000309037227 */ /* 0x004fe200078e00ff */
[----:B------:R-:W-:-:S04]  /*2570*/  ISETP.NE.AND P0, PT, R2, 0x1, PT ;  /* 0x000000010200780c */ /* 0x000fc80003f05270 */
[----:B----4-:R-:W-:-:S04]  /*2580*/  SHF.R.U32.HI R3, RZ, R6, R3 ;  /* 0x00000006ff037219 */ /* 0x010fc80000011603 */
[----:B------:R-:W-:Y:S02]  /*2590*/  SEL R3, R9, R3, !P0 ;  /* 0x0000000309037207 */ /* 0x000fe40004000000 */
[----:B---3--:R-:W-:-:S04]  /*25a0*/  ISETP.NE.AND P1, PT, R7, 0x1, PT ;  /* 0x000000010700780c */ /* 0x008fc80003f25270 */
[----:B------:R-:W-:-:S05]  /*25b0*/  SEL R4, R10, R4, !P1 ;  /* 0x000000040a047207 */ /* 0x000fca0004800000 */
[----:B------:R-:W-:Y:S02]  /*25c0*/  IMAD.IADD R5, R3, 0x1, -R4 ;  /* 0x0000000103057824 */ /* 0x000fe400078e0a04 */
[----:B------:R-:W-:Y:S02]  /*25d0*/  IMAD.IADD R3, R4, 0x1, -R3 ;  /* 0x0000000104037824 */ /* 0x000fe400078e0a03 */
[----:B------:R-:W-:Y:S02]  /*25e0*/  IMAD R10, R5, R7, R10 ;  /* 0x00000007050a7224 */ /* 0x000fe400078e020a */
[----:B------:R-:W-:-:S07]  /*25f0*/  IMAD R9, R3, R2, R9 ;  /* 0x0000000203097224 */ /* 0x000fce00078e0209 */
.L_x_41:
[----:B------:R-:W-:Y:S01]  /*2600*/  VIADD R16, R16, 0x1 ;  /* 0x0000000110107836 */ /* 0x000fe20000000000 */
[----:B------:R-:W-:Y:S01]  /*2610*/  PLOP3.LUT P1, PT, PT, PT, PT, 0x80, 0x8 ;  /* 0x000000000008781c */ /* 0x000fe20003f2f070 */
[----:B------:R-:W-:Y:S02]  /*2620*/  IMAD.IADD R14, R10, 0x1, R91 ;  /* 0x000000010a0e7824 */ /* 0x000fe400078e025b */
[----:B------:R-:W-:Y:S01]  /*2630*/  IMAD.IADD R15, R9, 0x1, R90 ;  /* 0x00000001090f7824 */ /* 0x000fe200078e025a */
[----:B------:R-:W-:-:S04]  /*2640*/  ISETP.NE.AND P0, PT, R16, 0x2, PT ;  /* 0x000000021000780c */ /* 0x000fc80003f05270 */
[----:B------:R-:W-:Y:S02]  /*2650*/  SEL R2, RZ, 0x1, P0 ;  /* 0x00000001ff027807 */ /* 0x000fe40000000000 */
[----:B------:R-:W-:Y:S02]  /*2660*/  SEL R16, R16, RZ, P0 ;  /* 0x000000ff10107207 */ /* 0x000fe40000000000 */
[----:B------:R-:W-:Y:S01]  /*2670*/  LOP3.LUT R13, R13, R2, RZ, 0x3c, !PT ;  /* 0x000000020d0d7212 */ /* 0x000fe200078e3cff */
[----:B------:R-:W-:Y:S06]  /*2680*/  @P2 BRA `(.L_x_42) ;  /* 0xfffffff000582947 */ /* 0x000fec000383ffff */
[----:B------:R-:W-:Y:S01]  /*2690*/  UIADD3 UR6, UPT, UPT, UR6, 0x40, URZ ;  /* 0x0000004006067890 */ /* 0x000fe2000fffe0ff */
[----:B------:R-:W-:-:S03]  /*26a0*/  SHF.L.U32 R2, R17, 0x1f, RZ ;  /* 0x0000001f11027819 */ /* 0x000fc600000006ff */
[----:B------:R-:W-:-:S09]  /*26b0*/  ULEA UR4, UR23, UR6, 0x3 ;  /* 0x0000000617047291 */ /* 0x000fd2000f8e18ff */
[----:B------:R-:W1:Y:S02]  /*26c0*/  SYNCS.PHASECHK.TRANS64.TRYWAIT P0, [UR4], R2 ;  /* 0x00000002ff0075a7 */ /* 0x000e640008001104 */
[----:B-1----:R-:W-:Y:S05]  /*26d0*/  @!P0 BRA `(.L_x_43) ;  /* 0x0000007400348947 */ /* 0x002fea0003800000 */
.L_x_158:
[----:B------:R-:W-:-:S04]  /*26e0*/  UIADD3 UR5, UPT, UPT, UR23, 0x1, URZ ;  /* 0x0000000117057890 */ /* 0x000fc8000fffe0ff */
[----:B------:R-:W-:-:S04]  /*26f0*/  UISETP.NE.AND UP0, UPT, UR5, 0x8, UPT ;  /* 0x000000080500788c */ /* 0x000fc8000bf05270 */
[----:B------:R-:W-:Y:S02]  /*2700*/  USEL UR7, URZ, 0x1, UP0 ;  /* 0x00000001ff077887 */ /* 0x000fe40008000000 */
[----:B------:R-:W-:-:S04]  /*2710*/  USEL UR5, UR5, URZ, UP0 ;  /* 0x000000ff05057287 */ /* 0x000fc80008000000 */
[----:B------:R-:W-:Y:S01]  /*2720*/  ULEA UR4, UR5, UR6, 0x3 ;  /* 0x0000000605047291 */ /* 0x000fe2000f8e18ff */
[----:B-1----:R-:W-:-:S04]  /*2730*/  LOP3.LUT R2, R17, UR7, RZ, 0x3c, !PT ;  /* 0x0000000711027c12 */ /* 0x002fc8000f8e3cff */
[----:B------:R-:W-:-:S04]  /*2740*/  SHF.L.U32 R3, R2, 0x1f, RZ ;  /* 0x0000001f02037819 */ /* 0x000fc800000006ff */
[----:B------:R-:W1:Y:S02]  /*2750*/  SYNCS.PHASECHK.TRANS64.TRYWAIT P0, [UR4], R3 ;  /* 0x00000003ff0075a7 */ /* 0x000e640008001104 */
[----:B-1----:R-:W-:Y:S05]  /*2760*/  @!P0 BRA `(.L_x_44) ;  /* 0x0000007400288947 */ /* 0x002fea0003800000 */
.L_x_160:
[----:B------:R-:W-:-:S04]  /*2770*/  UIADD3 UR5, UPT, UPT, UR5, 0x1, URZ ;  /* 0x0000000105057890 */ /* 0x000fc8000fffe0ff */
[----:B------:R-:W-:-:S04]  /*2780*/  UISETP.NE.AND UP0, UPT, UR5, 0x8, UPT ;  /* 0x000000080500788c */ /* 0x000fc8000bf05270 */
[----:B------:R-:W-:Y:S02]  /*2790*/  USEL UR7, URZ, 0x1, UP0 ;  /* 0x00000001ff077887 */ /* 0x000fe40008000000 */
[----:B------:R-:W-:-:S04]  /*27a0*/  USEL UR5, UR5, URZ, UP0 ;  /* 0x000000ff05057287 */ /* 0x000fc80008000000 */
[----:B------:R-:W-:Y:S01]  /*27b0*/  ULEA UR4, UR5, UR6, 0x3 ;  /* 0x0000000605047291 */ /* 0x000fe2000f8e18ff */
[----:B------:R-:W-:-:S04]  /*27c0*/  LOP3.LUT R2, R2, UR7, RZ, 0x3c, !PT ;  /* 0x0000000702027c12 */ /* 0x000fc8000f8e3cff */
[----:B-1----:R-:W-:-:S04]  /*27d0*/  SHF.L.U32 R3, R2, 0x1f, RZ ;  /* 0x0000001f02037819 */ /* 0x002fc800000006ff */
[----:B------:R-:W1:Y:S02]  /*27e0*/  SYNCS.PHASECHK.TRANS64.TRYWAIT P0, [UR4], R3 ;  /* 0x00000003ff0075a7 */ /* 0x000e640008001104 */
[----:B-1----:R-:W-:Y:S05]  /*27f0*/  @!P0 BRA `(.L_x_45) ;  /* 0x00000074001c8947 */ /* 0x002fea0003800000 */
.L_x_162:
        /* <DEDUP_REMOVED lines=9> */
.L_x_164:
        /* <DEDUP_REMOVED lines=9> */
.L_x_166:
        /* <DEDUP_REMOVED lines=9> */
.L_x_168:
        /* <DEDUP_REMOVED lines=9> */
.L_x_170:
[----:B------:R-:W-:-:S04]  /*2a40*/  UIADD3 UR5, UPT, UPT, UR5, 0x1, URZ ;  /* 0x0000000105057890 */ /* 0x000fc8000fffe0ff */
[----:B------:R-:W-:-:S04]  /*2a50*/  UISETP.NE.AND UP0, UPT, UR5, 0x8, UPT ;  /* 0x000000080500788c */ /* 0x000fc8000bf05270 */
[----:B------:R-:W-:Y:S02]  /*2a60*/  USEL UR4, URZ, 0x1, UP0 ;  /* 0x00000001ff047887 */ /* 0x000fe40008000000 */
[----:B------:R-:W-:-:S04]  /*2a70*/  USEL UR5, UR5, URZ, UP0 ;  /* 0x000000ff05057287 */ /* 0x000fc80008000000 */
[----:B------:R-:W-:Y:S01]  /*2a80*/  ULEA UR5, UR5, UR6, 0x3 ;  /* 0x0000000605057291 */ /* 0x000fe2000f8e18ff */
[----:B------:R-:W-:-:S04]  /*2a90*/  LOP3.LUT R2, R2, UR4, RZ, 0x3c, !PT ;  /* 0x0000000402027c12 */ /* 0x000fc8000f8e3cff */
[----:B------:R-:W-:Y:S01]  /*2aa0*/  SHF.L.U32 R2, R2, 0x1f, RZ ;  /* 0x0000001f02027819 */ /* 0x000fe200000006ff */
[----:B-1-3--:R-:W-:-:S07]  /*2ab0*/  IMAD.U32 R0, RZ, RZ, UR5 ;  /* 0x00000005ff007e24 */ /* 0x00afce000f8e00ff */
.L_x_50:
[----:B-1----:R1:W2:Y:S02]  /*2ac0*/  SYNCS.PHASECHK.TRANS64.TRYWAIT P0, [R0+URZ], R2 ;  /* 0x00000002000075a7 */ /* 0x0022a400080011ff */
[----:B--2---:R-:W-:Y:S05]  /*2ad0*/  @!P0 NANOSLEEP.SYNCS 0x989680 ;  /* 0x009896800000895d */ /* 0x004fea0003900000 */
[----:B------:R-:W2:Y:S02]  /*2ae0*/  @!P0 SYNCS.PHASECHK.TRANS64 P0, [R0+URZ], R2 ;  /* 0x00000002000085a7 */ /* 0x000ea400080010ff */
[----:B--2---:R-:W-:Y:S05]  /*2af0*/  @P0 EXIT ;  /* 0x000000000000094d */ /* 0x004fea0003800000 */
[----:B------:R-:W-:Y:S05]  /*2b00*/  BRA `(.L_x_50) ;  /* 0xfffffffc00ec7947 */ /* 0x000fea000383ffff */
.L_x_22:
[----:B------:R-:W-:-:S04]  /*2b10*/  UISETP.NE.AND UP1, UPT, UR37, URZ, UPT ;  /* 0x000000ff2500728c */ /* 0x000fc8000bf25270 */
[----:B------:R-:W-:-:S09]  /*2b20*/  UISETP.NE.OR UP1, UPT, UR10, 0x1, UP1 ;  /* 0x000000010a00788c */ /* 0x000fd20008f25670 */
[----:B------:R-:W-:Y:S05]  /*2b30*/  BRA.U UP1, `(.L_x_51) ;  /* 0x00000005014c7547 */ /* 0x000fea000b800000 */
[----:B------:R-:W-:Y:S01]  /*2b40*/  HFMA2 R11, -RZ, RZ, 0, 0 ;  /* 0x00000000ff0b7431 */ /* 0x000fe200000001ff */
[----:B------:R-:W-:Y:S01]  /*2b50*/  ISETP.GE.U32.AND P2, PT, R10, 0x2, PT ;  /* 0x000000020a00780c */ /* 0x000fe20003f46070 */
[----:B------:R-:W-:Y:S01]  /*2b60*/  IMAD.MOV.U32 R12, RZ, RZ, 0x1 ;  /* 0x00000001ff0c7424 */ /* 0x000fe200078e00ff */
[----:B------:R-:W-:Y:S01]  /*2b70*/  CS2R R8, SRZ ;  /* 0x0000000000087805 */ /* 0x000fe2000001ff00 */
[----:B------:R-:W-:Y:S01]  /*2b80*/  IMAD.MOV.U32 R3, RZ, RZ, RZ ;  /* 0x000000ffff037224 */ /* 0x000fe200078e00ff */
[----:B------:R-:W-:Y:S01]  /*2b90*/  UMOV UR4, 0x400 ;  /* 0x0000040000047882 */ /* 0x000fe20000000000 */
[----:B------:R-:W-:Y:S01]  /*2ba0*/  UMOV UR6, URZ ;  /* 0x000000ff00067c82 */ /* 0x000fe20008000000 */
[----:B------:R-:W-:-:S12]  /*2bb0*/  ULEA UR37, UR37, UR4, 0x18 ;  /* 0x0000000425257291 */ /* 0x000fd8000f8ec0ff */
.L_x_55:
[----:B------:R-:W-:Y:S02]  /*2bc0*/  LEA R0, R3, UR37, 0x3 ;  /* 0x0000002503007c11 */ /* 0x000fe4000f8e18ff */
[----:B------:R-:W-:-:S03]  /*2bd0*/  SHF.L.U32 R4, R8, 0x1f, RZ ;  /* 0x0000001f08047819 */ /* 0x000fc600000006ff */
[----:B------:R-:W-:Y:S01]  /*2be0*/  VIADD R5, R0, 0x140 ;  /* 0x0000014000057836 */ /* 0x000fe20000000000 */
[----:B------:R-:W1:Y:S02]  /*2bf0*/  SYNCS.PHASECHK.TRANS64.TRYWAIT P0, [R0+URZ+0x130], R4 ;  /* 0x00013004000075a7 */ /* 0x000e6400080011ff */
[----:B-1----:R-:W-:Y:S05]  /*2c00*/  @!P0 BRA `(.L_x_52) ;  /* 0x0000007000908947 */ /* 0x002fea0003800000 */
.L_x_171:
[----:B------:R-:W-:Y:S01]  /*2c10*/  ULEA UR5, UR6, UR37, 0x3 ;  /* 0x0000002506057291 */ /* 0x000fe2000f8e18ff */
[----:B-1----:R-:W-:Y:S01]  /*2c20*/  PRMT R0, RZ, 0x654, R5 ;  /* 0x00000654ff007816 */ /* 0x002fe20000000005 */
[----:B------:R-:W-:Y:S01]  /*2c30*/  @!P2 IMAD.MOV.U32 R4, RZ, RZ, 0x10 ;  /* 0x00000010ff04a424 */ /* 0x000fe200078e00ff */
[----:B------:R-:W-:Y:S01]  /*2c40*/  SHF.L.U32 R5, R12, 0x1f, RZ ;  /* 0x0000001f0c057819 */ /* 0x000fe200000006ff */
[----:B------:R-:W-:Y:S01]  /*2c50*/  UIADD3 UR4, UPT, UPT, UR5, 0xd0, URZ ;  /* 0x000000d005047890 */ /* 0x000fe2000fffe0ff */
[----:B------:R1:W-:Y:S05]  /*2c60*/  SYNCS.ARRIVE.TRANS64.RED.A1T0 RZ, [R0+URZ], RZ ;  /* 0x000000ff00ff79a7 */ /* 0x0003ea00081004ff */
[----:B------:R-:W-:Y:S01]  /*2c70*/  IMAD.U32 R6, RZ, RZ, UR4 ;  /* 0x00000004ff067e24 */ /* 0x000fe2000f8e00ff */
[----:B------:R-:W2:Y:S04]  /*2c80*/  SYNCS.PHASECHK.TRANS64.TRYWAIT P0, [UR5+0xe0], R5 ;  /* 0x0000e005ff0075a7 */ /* 0x000ea80008001105 */
[----:B------:R-:W-:Y:S01]  /*2c90*/  PRMT R6, R10, 0x654, R6 ;  /* 0x000006540a067816 */ /* 0x000fe20000000006 */
[----:B-12---:R-:W-:Y:S06]  /*2ca0*/  @!P0 BRA `(.L_x_53) ;  /* 0x00000070007c8947 */ /* 0x006fec0003800000 */
.L_x_173:
[----:B------:R-:W-:Y:S01]  /*2cb0*/  ULEA UR4, UR6, UR37, 0x4 ;  /* 0x0000002506047291 */ /* 0x000fe2000f8e20ff */
[----:B------:R-:W-:Y:S01]  /*2cc0*/  SEL R2, R6, R2, !P2 ;  /* 0x0000000206027207 */ /* 0x000fe20005000000 */
[----:B------:R-:W-:Y:S01]  /*2cd0*/  UIADD3 UR5, UPT, UPT, UR5, 0xd0, URZ ;  /* 0x000000d005057890 */ /* 0x000fe2000fffe0ff */
[----:B-1----:R-:W-:Y:S01]  /*2ce0*/  LEA R0, R11, UR37, 0x3 ;  /* 0x000000250b007c11 */ /* 0x002fe2000f8e18ff */
[----:B------:R-:W-:Y:S01]  /*2cf0*/  UIADD3 UR4, UPT, UPT, UR4, 0x160, URZ ;  /* 0x0000016004047890 */ /* 0x000fe2000fffe0ff */
[----:B------:R1:W-:Y:S01]  /*2d00*/  @!P2 SYNCS.ARRIVE.TRANS64.RED RZ, [R2+URZ], R4 ;  /* 0x0000000402ffa9a7 */ /* 0x0003e200080004ff */
[----:B------:R-:W-:Y:S01]  /*2d10*/  UIADD3 UR6, UPT, UPT, UR6, 0x1, URZ ;  /* 0x0000000106067890 */ /* 0x000fe2000fffe0ff */
[----:B------:R-:W-:-:S03]  /*2d20*/  VIADD R3, R3, 0x1 ;  /* 0x0000000103037836 */ /* 0x000fc60000000000 */
[----:B------:R-:W-:Y:S02]  /*2d30*/  UISETP.NE.AND UP0, UPT, UR6, 0x2, UPT ;  /* 0x000000020600788c */ /* 0x000fe4000bf05270 */
[----:B------:R-:W-:Y:S01]  /*2d40*/  ISETP.NE.AND P0, PT, R3, 0x2, PT ;  /* 0x000000020300780c */ /* 0x000fe20003f05270 */
[----:B------:R-:W-:Y:S06]  /*2d50*/  UGETNEXTWORKID.BROADCAST [UR4], [UR5] ;  /* 0x00000000040073ca */ /* 0x000fec0008000100 */
[----:B------:R-:W-:Y:S02]  /*2d60*/  USEL UR4, URZ, 0x1, UP0 ;  /* 0x00000001ff047887 */ /* 0x000fe40008000000 */
[----:B------:R-:W-:-:S04]  /*2d70*/  USEL UR6, UR6, URZ, UP0 ;  /* 0x000000ff06067287 */ /* 0x000fc80008000000 */
[----:B------:R-:W-:Y:S02]  /*2d80*/  LOP3.LUT R12, R12, UR4, RZ, 0x3c, !PT ;  /* 0x000000040c0c7c12 */ /* 0x000fe4000f8e3cff */
[----:B-1----:R-:W-:-:S04]  /*2d90*/  SHF.L.U32 R4, R9, 0x1f, RZ ;  /* 0x0000001f09047819 */ /* 0x002fc800000006ff */
[----:B------:R-:W1:Y:S02]  /*2da0*/  SYNCS.PHASECHK.TRANS64.TRYWAIT P1, [R0+URZ+0xd0], R4 ;  /* 0x0000d004000075a7 */ /* 0x000e6400080211ff */
[----:B-1----:R-:W-:Y:S05]  /*2db0*/  @!P1 BRA `(.L_x_54) ;  /* 0x0000007000509947 */ /* 0x002fea0003800000 */
.L_x_174:
[----:B-1----:R-:W-:Y:S01]  /*2dc0*/  LEA R4, R11, UR37, 0x4 ;  /* 0x000000250b047c11 */ /* 0x002fe2000f8e20ff */
[----:B------:R-:W-:Y:S01]  /*2dd0*/  VIADD R0, R0, 0xe0 ;  /* 0x000000e000007836 */ /* 0x000fe20000000000 */
[----:B------:R-:W-:Y:S01]  /*2de0*/  SEL R3, R3, RZ, P0 ;  /* 0x000000ff03037207 */ /* 0x000fe20000000000 */
[----:B------:R-:W-:-:S03]  /*2df0*/  VIADD R11, R11, 0x1 ;  /* 0x000000010b0b7836 */ /* 0x000fc60000000000 */
[----:B------:R-:W1:Y:S01]  /*2e00*/  LDS.128 R4, [R4+0x160] ;  /* 0x0001600004047984 */ /* 0x000e620000000c00 */
[----:B------:R-:W-:Y:S02]  /*2e10*/  PRMT R0, RZ, 0x654, R0 ;  /* 0x00000654ff007816 */ /* 0x000fe40000000000 */
[C---:B------:R-:W-:Y:S01]  /*2e20*/  ISETP.NE.AND P1, PT, R11.reuse, 0x2, PT ;  /* 0x000000020b00780c */ /* 0x040fe20003f25270 */
[----:B------:R-:W-:Y:S01]  /*2e30*/  @!PT LDS RZ, [RZ] ;  /* 0x00000000fffff984 */ /* 0x000fe20000000800 */
[----:B------:R-:W-:Y:S01]  /*2e40*/  @!PT LDS RZ, [RZ] ;  /* 0x00000000fffff984 */ /* 0x000fe20000000800 */
[----:B------:R-:W-:Y:S01]  /*2e50*/  @!PT LDS RZ, [RZ] ;  /* 0x00000000fffff984 */ /* 0x000fe20000000800 */
[----:B------:R-:W-:Y:S01]  /*2e60*/  @!PT LDS RZ, [RZ] ;  /* 0x00000000fffff984 */ /* 0x000fe20000000800 */
[----:B------:R2:W-:Y:S06]  /*2e70*/  MEMBAR.ALL.CTA ;  /* 0x0000000000007992 */ /* 0x0005ec0000008000 */
[----:B--2---:R-:W2:Y:S01]  /*2e80*/  FENCE.VIEW.ASYNC.S ;  /* 0x00000000000073c6 */ /* 0x004ea20000000000 */
[----:B------:R-:W-:Y:S01]  /*2e90*/  SEL R11, R11, RZ, P1 ;  /* 0x000000ff0b0b7207 */ /* 0x000fe20000800000 */
[----:B--2---:R2:W-:Y:S01]  /*2ea0*/  SYNCS.ARRIVE.TRANS64.RED.A1T0 RZ, [R0+URZ], RZ ;  /* 0x000000ff00ff79a7 */ /* 0x0045e200081004ff */
[----:B-1----:R-:W-:-:S02]  /*2eb0*/  LOP3.LUT P3, RZ, R6, 0x1, RZ, 0xc0, !PT ;  /* 0x0000000106ff7812 */ /* 0x002fc4000786c0ff */
[----:B------:R-:W-:-:S04]  /*2ec0*/  SEL R4, RZ, 0x1, P1 ;  /* 0x00000001ff047807 */ /* 0x000fc80000800000 */
[----:B------:R-:W-:Y:S02]  /*2ed0*/  LOP3.LUT R9, R9, R4, RZ, 0x3c, !PT ;  /* 0x0000000409097212 */ /* 0x000fe400078e3cff */
[----:B--2---:R-:W-:-:S04]  /*2ee0*/  SEL R0, RZ, 0x1, P0 ;  /* 0x00000001ff007807 */ /* 0x004fc80000000000 */
[----:B------:R-:W-:Y:S01]  /*2ef0*/  LOP3.LUT R8, R8, R0, RZ, 0x3c, !PT ;  /* 0x0000000008087212 */ /* 0x000fe200078e3cff */
[----:B------:R-:W-:Y:S06]  /*2f00*/  @P3 BRA `(.L_x_55) ;  /* 0xfffffffc002c3947 */ /* 0x000fec000383ffff */
[----:B------:R-:W-:Y:S01]  /*2f10*/  ULEA UR5, UR6, UR37, 0x3 ;  /* 0x0000002506057291 */ /* 0x000fe2000f8e18ff */
[----:B------:R-:W-:-:S08]  /*2f20*/  SHF.L.U32 R2, R12, 0x1f, RZ ;  /* 0x0000001f0c027819 */ /* 0x000fd000000006ff */
[----:B------:R-:W1:Y:S02]  /*2f30*/  SYNCS.PHASECHK.TRANS64 P0, [UR5+0xe0], R2 ;  /* 0x0000e002ff0075a7 */ /* 0x000e640008001005 */
[----:B-1----:R-:W-:Y:S05]  /*2f40*/  @P0 BRA `(.L_x_56) ;  /* 0x0000000000080947 */ /* 0x002fea0003800000 */
[----:B------:R-:W1:Y:S02]  /*2f50*/  SYNCS.PHASECHK.TRANS64.TRYWAIT P0, [UR5+0xe0], R2 ;  /* 0x0000e002ff0075a7 */ /* 0x000e640008001105 */
[----:B-1----:R-:W-:Y:S05]  /*2f60*/  @!P0 BRA `(.L_x_57) ;  /* 0x0000006c00f88947 */ /* 0x002fea0003800000 */
.L_x_56:
[----:B------:R-:W-:-:S04]  /*2f70*/  UIADD3 UR4, UPT, UPT, UR6, 0x1, URZ ;  /* 0x0000000106047890 */ /* 0x000fc8000fffe0ff */
[----:B------:R-:W-:-:S04]  /*2f80*/  UISETP.NE.AND UP0, UPT, UR4, 0x2, UPT ;  /* 0x000000020400788c */ /* 0x000fc8000bf05270 */
[----:B------:R-:W-:Y:S02]  /*2f90*/  USEL UR7, URZ, 0x1, UP0 ;  /* 0x00000001ff077887 */ /* 0x000fe40008000000 */
[----:B------:R-:W-:-:S04]  /*2fa0*/  USEL UR4, UR4, URZ, UP0 ;  /* 0x000000ff04047287 */ /* 0x000fc80008000000 */
[----:B------:R-:W-:Y:S01]  /*2fb0*/  ULEA UR4, UR4, UR37, 0x3 ;  /* 0x0000002504047291 */ /* 0x000fe2000f8e18ff */
[----:B-1----:R-:W-:-:S04]  /*2fc0*/  LOP3.LUT R2, R12, UR7, RZ, 0x3c, !PT ;  /* 0x000000070c027c12 */ /* 0x002fc8000f8e3cff */
[----:B------:R-:W-:-:S04]  /*2fd0*/  SHF.L.U32 R0, R2, 0x1f, RZ ;  /* 0x0000001f02007819 */ /* 0x000fc800000006ff */
[----:B------:R-:W1:Y:S02]  /*2fe0*/  SYNCS.PHASECHK.TRANS64 P0, [UR4+0xe0], R0 ;  /* 0x0000e000ff0075a7 */ /* 0x000e640008001004 */
[----:B-1----:R-:W-:Y:S05]  /*2ff0*/  @P0 EXIT ;  /* 0x000000000000094d */ /* 0x002fea0003800000 */
[----:B------:R-:W-:Y:S02]  /*3000*/  SHF.L.U32 R2, R2, 0x1f, RZ ;  /* 0x0000001f02027819 */ /* 0x000fe400000006ff */
[----:B------:R-:W-:-:S07]  /*3010*/  MOV R0, UR4 ;  /* 0x0000000400007c02 */ /* 0x000fce0008000f00 */
.L_x_58:
[----:B-1----:R1:W2:Y:S02]  /*3020*/  SYNCS.PHASECHK.TRANS64.TRYWAIT P0, [R0+URZ+0xe0], R2 ;  /* 0x0000e002000075a7 */ /* 0x0022a400080011ff */
[----:B--2---:R-:W-:Y:S05]  /*3030*/  @!P0 NANOSLEEP.SYNCS 0x989680 ;  /* 0x009896800000895d */ /* 0x004fea0003900000 */
[----:B------:R-:W2:Y:S02]  /*3040*/  @!P0 SYNCS.PHASECHK.TRANS64 P0, [R0+URZ+0xe0], R2 ;  /* 0x0000e002000085a7 */ /* 0x000ea400080010ff */
[----:B--2---:R-:W-:Y:S05]  /*3050*/  @P0 EXIT ;  /* 0x000000000000094d */ /* 0x004fea0003800000 */
[----:B------:R-:W-:Y:S05]  /*3060*/  BRA `(.L_x_58) ;  /* 0xfffffffc00ec7947 */ /* 0x000fea000383ffff */
.L_x_51:
[----:B------:R-:W-:Y:S05]  /*3070*/  BRA.U UP4, `(.L_x_59) ;  /* 0x0000001104d87547 */ /* 0x000fea000b800000 */
[----:B------:R-:W-:Y:S01]  /*3080*/  UMOV UR6, 0x40 ;  /* 0x0000004000067882 */ /* 0x000fe20000000000 */
[----:B------:R-:W-:Y:S01]  /*3090*/  NOP ;  /* 0x0000000000007918 */ /* 0x000fe20000000000 */
[----:B------:R-:W-:Y:S01]  /*30a0*/  ULEA UR6, UR37, UR6, 0x18 ;  /* 0x0000000625067291 */ /* 0x000fe2000f8ec0ff */
[----:B------:R-:W-:Y:S02]  /*30b0*/  UMOV UR7, 0x400 ;  /* 0x0000040000077882 */ /* 0x000fe40000000000 */
[----:B------:R-:W-:-:S06]  /*30c0*/  ULEA UR37, UR37, UR7, 0x18 ;  /* 0x0000000725257291 */ /* 0x000fcc000f8ec0ff */
[----:B------:R-:W1:Y:S02]  /*30d0*/  LDS.U8 R2, [UR6+0x1c] ;  /* 0x00001c06ff027984 */ /* 0x000e640008000000 */
[----:B-1----:R-:W-:-:S13]  /*30e0*/  ISETP.NE.AND P0, PT, R2, RZ, PT ;  /* 0x000000ff0200720c */ /* 0x002fda0003f05270 */
[----:B------:R-:W-:Y:S05]  /*30f0*/  @P0 BRA `(.L_x_60) ;  /* 0x0000000400080947 */ /* 0x000fea0003800000 */
[----:B------:R-:W-:Y:S02]  /*3100*/  UISETP.NE.U32.AND UP0, UPT, UR5, 0x1, UPT ;  /* 0x000000010500788c */ /* 0x000fe4000bf05070 */
[----:B------:R-:W-:-:S07]  /*3110*/  UIADD3 UR8, UPT, UPT, UR6, 0x8, URZ ;  /* 0x0000000806087890 */ /* 0x000fce000fffe0ff */
[----:B------:R-:W-:Y:S05]  /*3120*/  BRA.U !UP0, `(.L_x_61) ;  /* 0x00000001089c7547 */ /* 0x000fea000b800000 */
[----:B------:R-:W-:Y:S01]  /*3130*/  ELECT P0, URZ, PT ;  /* 0x0000000000ff782f */ /* 0x000fe20003800000 */
[----:B------:R-:W-:-:S12]  /*3140*/  BSSY B0, `(.L_x_61) ;  /* 0x0000025000007945 */ /* 0x000fd80003800000 */
[----:B------:R-:W-:Y:S05]  /*3150*/  @!P0 BRA `(.L_x_62) ;  /* 0x00000000008c8947 */ /* 0x000fea0003800000 */
[----:B------:R-:W-:-:S05]  /*3160*/  UMOV UR7, 0x10 ;  /* 0x0000001000077882 */ /* 0x000fca0000000000 */
[----:B------:R-:W-:Y:S04]  /*3170*/  DEPBAR.LE SB1, 0x36 ;  /* 0x00009d800000791a */ /* 0x000fe80000000000 */
[----:B------:R-:W1:Y:S02]  /*3180*/  UTCATOMSWS.2CTA.FIND_AND_SET.ALIGN UP1, UR7, UR7 ;  /* 0x00000007000775e3 */ /* 0x000e640008220800 */
[----:B-1----:R-:W-:Y:S01]  /*3190*/  MOV R10, UR7 ;  /* 0x00000007000a7c02 */ /* 0x002fe20008000f00 */
[----:B------:R-:W-:Y:S06]  /*31a0*/  BRA.U UP1, `(.L_x_63) ;  /* 0x0000000101187547 */ /* 0x000fec000b800000 */
.L_x_64:
[----:B------:R-:W-:Y:S05]  /*31b0*/  NANOSLEEP 0x64 ;  /* 0x000000640000795d */ /* 0x000fea0003800000 */
[----:B------:R-:W-:-:S05]  /*31c0*/  UMOV UR7, 0x10 ;  /* 0x0000001000077882 */ /* 0x000fca0000000000 */
[----:B------:R-:W-:Y:S04]  /*31d0*/  DEPBAR.LE SB1, 0x36 ;  /* 0x00009d800000791a */ /* 0x000fe80000000000 */
[----:B------:R-:W1:Y:S02]  /*31e0*/  UTCATOMSWS.2CTA.FIND_AND_SET.ALIGN UP1, UR7, UR7 ;  /* 0x00000007000775e3 */ /* 0x000e640008220800 */
[----:B-1----:R-:W-:Y:S01]  /*31f0*/  MOV R10, UR7 ;  /* 0x00000007000a7c02 */ /* 0x002fe20008000f00 */
[----:B------:R-:W-:Y:S05]  /*3200*/  BRA.U !UP1, `(.L_x_64) ;  /* 0xfffffffd09e87547 */ /* 0x000fea000b83ffff */
.L_x_63:
[----:B------:R-:W1:Y:S01]  /*3210*/  LDS R5, [UR6+0x10] ;  /* 0x00001006ff057984 */ /* 0x000e620008000800 */
[----:B------:R-:W-:Y:S01]  /*3220*/  IMAD.U32 R3, RZ, RZ, UR37 ;  /* 0x00000025ff037e24 */ /* 0x000fe2000f8e00ff */
[----:B------:R-:W-:-:S03]  /*3230*/  MOV R2, UR4 ;  /* 0x0000000400027c02 */ /* 0x000fc60008000f00 */
[----:B------:R-:W-:Y:S01]  /*3240*/  VIADD R3, R3, 0x180 ;  /* 0x0000018003037836 */ /* 0x000fe20000000000 */
[----:B-1----:R-:W-:-:S04]  /*3250*/  SHF.L.U32 R5, R5, 0x1f, RZ ;  /* 0x0000001f05057819 */ /* 0x002fc800000006ff */
[----:B------:R-:W1:Y:S02]  /*3260*/  SYNCS.PHASECHK.TRANS64.TRYWAIT P0, [UR6+0x8], R5 ;  /* 0x00000805ff0075a7 */ /* 0x000e640008001106 */
[----:B-1----:R-:W-:Y:S05]  /*3270*/  @P0 BRA `(.L_x_65) ;  /* 0x0000000000080947 */ /* 0x002fea0003800000 */
[----:B------:R-:W1:Y:S02]  /*3280*/  SYNCS.PHASECHK.TRANS64.TRYWAIT P0, [UR6+0x8], R5 ;  /* 0x00000805ff0075a7 */ /* 0x000e640008001106 */
[----:B-1----:R-:W-:Y:S05]  /*3290*/  @!P0 BRA `(.L_x_66) ;  /* 0x0000006c00448947 */ /* 0x002fea0003800000 */
.L_x_65:
[----:B-1----:R-:W-:Y:S01]  /*32a0*/  HFMA2 R4, -RZ, RZ, 0, 5.9604644775390625e-08 ;  /* 0x00000001ff047431 */ /* 0x002fe200000001ff */
[----:B------:R-:W-:Y:S01]  /*32b0*/  UPRMT UR7, UR4, 0x654, UR8 ;  /* 0x0000065404077896 */ /* 0x000fe20008000008 */
[----:B------:R-:W-:Y:S01]  /*32c0*/  IMAD.MOV.U32 R7, RZ, RZ, 0xffff ;  /* 0x0000ffffff077424 */ /* 0x000fe200078e00ff */
[----:B------:R-:W-:Y:S01]  /*32d0*/  PRMT R2, R2, 0x654, R3 ;  /* 0x0000065402027816 */ /* 0x000fe20000000003 */
[----:B------:R-:W-:Y:S02]  /*32e0*/  IMAD.MOV.U32 R5, RZ, RZ, 0x4 ;  /* 0x00000004ff057424 */ /* 0x000fe400078e00ff */
[----:B------:R-:W-:Y:S01]  /*32f0*/  IMAD.SHL.U32 R9, R10, 0x20, RZ ;  /* 0x000000200a097824 */ /* 0x000fe200078e00ff */
[----:B------:R-:W-:Y:S02]  /*3300*/  MOV R3, UR7 ;  /* 0x0000000700037c02 */ /* 0x000fe40008000f00 */
[-C--:B------:R-:W-:Y:S01]  /*3310*/  SHF.L.U32 R7, R7, R10.reuse, RZ ;  /* 0x0000000a07077219 */ /* 0x080fe200000006ff */
[----:B------:R1:W-:Y:S01]  /*3320*/  SYNCS.ARRIVE.TRANS64.RED RZ, [UR7], R5 ;  /* 0x00000005ffff79a7 */ /* 0x0003e20008000407 */
[----:B------:R-:W-:Y:S01]  /*3330*/  SHF.L.U32 R6, R4, R10, RZ ;  /* 0x0000000a04067219 */ /* 0x000fe200000006ff */
[----:B------:R1:W-:Y:S04]  /*3340*/  STS [UR37+0x180], R9 ;  /* 0x00018009ff007988 */ /* 0x0003e80008000825 */
[----:B------:R1:W-:Y:S04]  /*3350*/  STAS [R2.64], R10 ;  /* 0x0000000a02007dbd */ /* 0x0003e8000c0008ff */
[----:B------:R1:W-:Y:S04]  /*3360*/  ATOMS.OR RZ, [UR6+0x14], R7 ;  /* 0x00001407ffff798c */ /* 0x0003e8000b000006 */
[----:B------:R1:W-:Y:S04]  /*3370*/  ATOMS.OR RZ, [UR6+0x18], R6 ;  /* 0x00001806ffff798c */ /* 0x0003e8000b000006 */
[----:B------:R1:W-:Y:S02]  /*3380*/  ATOMS.XOR RZ, [UR6+0x10], R4 ;  /* 0x00001004ffff798c */ /* 0x0003e4000b800006 */
.L_x_62:
[----:B------:R-:W-:Y:S05]  /*3390*/  BSYNC B0 ;  /* 0x0000000000007941 */ /* 0x000fea0003800000 */
.L_x_61:
[----:B------:R-:W-:Y:S05]  /*33a0*/  BRA.U UP0, `(.L_x_67) ;  /* 0x00000001006c7547 */ /* 0x000fea000b800000 */
[----:B------:R-:W-:-:S03]  /*33b0*/  UMOV UR7, 0xffffffff ;  /* 0xffffffff00077882 */ /* 0x000fc60000000000 */
[----:B------:R-:W-:Y:S05]  /*33c0*/  BRA.DIV UR7, `(.L_x_68) ;  /* 0x0000006e07107947 */ /* 0x000fea000b800000 */
[----:B------:R-:W-:-:S13]  /*33d0*/  ELECT P6, URZ, PT ;  /* 0x0000000000ff782f */ /* 0x000fda00038c0000 */
.L_x_178:
[----:B------:R-:W-:Y:S05]  /*33e0*/  @!P6 BRA `(.L_x_67) ;  /* 0x00000000005ce947 */ /* 0x000fea0003800000 */
[----:B-1----:R-:W1:Y:S02]  /*33f0*/  LDS R3, [UR6+0x10] ;  /* 0x00001006ff037984 */ /* 0x002e640008000800 */
[----:B-1----:R-:W-:-:S04]  /*3400*/  SHF.L.U32 R3, R3, 0x1f, RZ ;  /* 0x0000001f03037819 */ /* 0x002fc800000006ff */
[----:B------:R-:W1:Y:S02]  /*3410*/  SYNCS.PHASECHK.TRANS64.TRYWAIT P0, [UR6+0x8], R3 ;  /* 0x00000803ff0075a7 */ /* 0x000e640008001106 */
[----:B-1----:R-:W-:Y:S05]  /*3420*/  @P0 BRA `(.L_x_69) ;  /* 0x0000000000080947 */ /* 0x002fea0003800000 */
[----:B------:R-:W1:Y:S02]  /*3430*/  SYNCS.PHASECHK.TRANS64.TRYWAIT P0, [UR6+0x8], R3 ;  /* 0x00000803ff0075a7 */ /* 0x000e640008001106 */
[----:B-1----:R-:W-:Y:S05]  /*3440*/  @!P0 BRA `(.L_x_70) ;  /* 0x0000006c00108947 */ /* 0x002fea0003800000 */
.L_x_69:
[----:B------:R-:W2:Y:S01]  /*3450*/  LDS R5, [UR37+0x180] ;  /* 0x00018025ff057984 */ /* 0x000ea20008000800 */
[----:B-1----:R-:W-:Y:S02]  /*3460*/  HFMA2 R2, -RZ, RZ, 0, 5.9604644775390625e-08 ;  /* 0x00000001ff027431 */ /* 0x002fe400000001ff */
[----:B------:R-:W-:Y:S01]  /*3470*/  IMAD.MOV.U32 R3, RZ, RZ, 0xffff ;  /* 0x0000ffffff037424 */ /* 0x000fe200078e00ff */
[----:B------:R-:W-:Y:S01]  /*3480*/  UPRMT UR7, UR4, 0x654, UR8 ;  /* 0x0000065404077896 */ /* 0x000fe20008000008 */
[----:B--2---:R-:W-:-:S03]  /*3490*/  IMAD.SHL.U32 R4, R5, 0x20, RZ ;  /* 0x0000002005047824 */ /* 0x004fc600078e00ff */
[-C--:B------:R-:W-:Y:S02]  /*34a0*/  SHF.L.U32 R3, R3, R5.reuse, RZ ;  /* 0x0000000503037219 */ /* 0x080fe400000006ff */
[----:B------:R-:W-:Y:S01]  /*34b0*/  SHF.L.U32 R5, R2, R5, RZ ;  /* 0x0000000502057219 */ /* 0x000fe200000006ff */
[----:B------:R2:W-:Y:S04]  /*34c0*/  STS [UR37+0x180], R4 ;  /* 0x00018004ff007988 */ /* 0x0005e80008000825 */
[----:B------:R2:W-:Y:S04]  /*34d0*/  ATOMS.OR RZ, [UR6+0x14], R3 ;  /* 0x00001403ffff798c */ /* 0x0005e8000b000006 */
[----:B------:R2:W-:Y:S01]  /*34e0*/  ATOMS.OR RZ, [UR6+0x18], R5 ;  /* 0x00001805ffff798c */ /* 0x0005e2000b000006 */
[----:B------:R-:W-:Y:S03]  /*34f0*/  SYNCS.ARRIVE.TRANS64.RED.A1T0 RZ, [UR7], RZ ;  /* 0x000000ffffff79a7 */ /* 0x000fe60008100407 */
[----:B------:R2:W-:Y:S01]  /*3500*/  ATOMS.XOR RZ, [UR6+0x10], R2 ;  /* 0x00001002ffff798c */ /* 0x0005e2000b800006 */
[----:B------:R-:W-:Y:S05]  /*3510*/  BRA `(.L_x_67) ;  /* 0x0000000000107947 */ /* 0x000fea0003800000 */
.L_x_60:
[----:B------:R-:W-:-:S05]  /*3520*/  MOV R2, 0xffffffff ;  /* 0xffffffff00027802 */ /* 0x000fca0000000f00 */
[----:B------:R1:W-:Y:S02]  /*3530*/  STS [UR37+0x180], R2 ;  /* 0x00018002ff007988 */ /* 0x0003e40008000825 */
[----:B-1----:R-:W-:Y:S02]  /*3540*/  MOV R2, 0x3560 ;  /* 0x0000356000027802 */ /* 0x002fe40000000f00 */
[----:B-----5:R-:W-:Y:S05]  /*3550*/  CALL.REL.NOINC `($__internal_1_$__cuda_sm10x_tcgen05_guardrail_trap_phase_invalid_during_alloc) ;  /* 0x0000007000e47944 */ /* 0x020fea0003c00000 */
.L_x_67:
[----:B------:R-:W-:Y:S05]  /*3560*/  WARPSYNC.ALL ;  /* 0x0000000000007948 */ /* 0x000fea0003800000 */
[----:B------:R-:W3:Y:S01]  /*3570*/  S2UR UR7, SR_CgaCtaId ;  /* 0x00000000000779c3 */ /* 0x000ee20000008800 */
[----:B------:R-:W-:Y:S01]  /*3580*/  UMOV UR6, 0x400 ;  /* 0x0000040000067882 */ /* 0x000fe20000000000 */
[----:B------:R-:W-:-:S06]  /*3590*/  NOP ;  /* 0x0000000000007918 */ /* 0x000fcc0000000000 */
[----:B------:R-:W-:Y:S06]  /*35a0*/  BAR.ARV 0x6, 0xa0 ;  /* 0x0182800000007b1d */ /* 0x000fec0000002000 */
[----:B------:R-:W4:Y:S01]  /*35b0*/  LDCU UR8, c[0x0][0x38c] ;  /* 0x00007180ff0877ac */ /* 0x000f220008000800 */
[----:B------:R-:W-:Y:S01]  /*35c0*/  LOP3.LUT R0, R0, 0xffff, RZ, 0xc0, !PT ;  /* 0x0000ffff00007812 */ /* 0x000fe200078ec0ff */
[----:B-1----:R-:W-:Y:S01]  /*35d0*/  IMAD.MOV.U32 R9, RZ, RZ, 0x1 ;  /* 0x00000001ff097424 */ /* 0x002fe200078e00ff */
[----:B------:R-:W-:Y:S01]  /*35e0*/  LOP3.LUT R8, R8, 0xffff, RZ, 0xc0, !PT ;  /* 0x0000ffff08087812 */ /* 0x000fe200078ec0ff */
[----:B------:R-:W-:Y:S01]  /*35f0*/  UMOV UR19, URZ ;  /* 0x000000ff00137c82 */ /* 0x000fe20008000000 */
[----:B------:R-:W-:Y:S01]  /*3600*/  R2UR UR11, R0 ;  /* 0x00000000000b72ca */ /* 0x000fe200000e0000 */
[----:B------:R-:W-:Y:S01]  /*3610*/  UMOV UR18, URZ ;  /* 0x000000ff00127c82 */ /* 0x000fe20008000000 */
[----:B------:R-:W-:Y:S01]  /*3620*/  R2UR UR12, R8 ;  /* 0x00000000080c72ca */ /* 0x000fe200000e0000 */
[----:B------:R-:W-:Y:S01]  /*3630*/  IMAD.MOV.U32 R8, RZ, RZ, RZ ;  /* 0x000000ffff087224 */ /* 0x000fe200078e00ff */
[----:B------:R-:W-:Y:S01]  /*3640*/  UMOV UR17, URZ ;  /* 0x000000ff00117c82 */ /* 0x000fe20008000000 */
[----:B---3--:R-:W-:-:S02]  /*3650*/  ULEA UR7, UR7, UR6, 0x18 ;  /* 0x0000000607077291 */ /* 0x008fc4000f8ec0ff */
[----:B------:R-:W-:Y:S02]  /*3660*/  UISETP.NE.AND UP2, UPT, UR5, URZ, UPT ;  /* 0x000000ff0500728c */ /* 0x000fe4000bf45270 */
[----:B------:R-:W-:Y:S02]  /*3670*/  UIADD3 UR13, UPT, UPT, UR7, 0x8400, URZ ;  /* 0x00008400070d7890 */ /* 0x000fe4000fffe0ff */
[----:B------:R-:W-:Y:S02]  /*3680*/  UIADD3 UR14, UPT, UPT, UR7, 0x18400, URZ ;  /* 0x00018400070e7890 */ /* 0x000fe4000fffe0ff */
[----:B----4-:R-:W-:Y:S01]  /*3690*/  UIADD3 UR8, UPT, UPT, UR8, 0x3f, URZ ;  /* 0x0000003f08087890 */ /* 0x010fe2000fffe0ff */
[----:B--2---:R-:W1:Y:S01]  /*36a0*/  LDS R2, [UR7+0x180] ;  /* 0x00018007ff027984 */ /* 0x004e620008000800 */
[----:B------:R-:W-:Y:S02]  /*36b0*/  USHF.R.U32.HI UR13, URZ, 0x4, UR13 ;  /* 0x00000004ff0d7899 */ /* 0x000fe4000801160d */
[----:B------:R-:W-:-:S02]  /*36c0*/  USHF.R.S32.HI UR6, URZ, 0x1f, UR8 ;  /* 0x0000001fff067899 */ /* 0x000fc40008011408 */
[----:B------:R-:W-:Y:S02]  /*36d0*/  USHF.R.U32.HI UR14, URZ, 0x4, UR14 ;  /* 0x00000004ff0e7899 */ /* 0x000fe4000801160e */
[----:B------:R-:W-:Y:S02]  /*36e0*/  ULEA.HI UR6, UR6, UR8, URZ, 0x6 ;  /* 0x0000000806067291 */ /* 0x000fe4000f8f30ff */
[----:B------:R-:W-:Y:S02]  /*36f0*/  ULOP3.LUT UR13, UR13, 0x3fff, URZ, 0xc0, !UPT ;  /* 0x00003fff0d0d7892 */ /* 0x000fe4000f8ec0ff */
[----:B------:R-:W-:Y:S02]  /*3700*/  USHF.R.S32.HI UR6, URZ, 0x6, UR6 ;  /* 0x00000006ff067899 */ /* 0x000fe40008011406 */
[----:B------:R-:W-:Y:S02]  /*3710*/  ULOP3.LUT UR14, UR14, 0x3fff, URZ, 0xc0, !UPT ;  /* 0x00003fff0e0e7892 */ /* 0x000fe4000f8ec0ff */
[----:B------:R-:W-:Y:S01]  /*3720*/  UISETP.LT.AND UP0, UPT, UR6, 0x1, UPT ;  /* 0x000000010600788c */ /* 0x000fe2000bf01270 */
[----:B------:R-:W-:Y:S01]  /*3730*/  UMOV UR28, 0x0 ;  /* 0x00000000001c7882 */ /* 0x000fe20000000000 */
[----:B------:R-:W-:Y:S01]  /*3740*/  UMOV UR29, 0x8400490 ;  /* 0x08400490001d7882 */ /* 0x000fe20000000000 */
[----:B------:R-:W-:-:S02]  /*3750*/  ULOP3.LUT UR13, UR13, 0x10000, URZ, 0xfc, !UPT ;  /* 0x000100000d0d7892 */ /* 0x000fc4000f8efcff */
[----:B------:R-:W-:Y:S02]  /*3760*/  ULOP3.LUT UR14, UR14, 0x10000, URZ, 0xfc, !UPT ;  /* 0x000100000e0e7892 */ /* 0x000fe4000f8efcff */
[----:B------:R-:W-:Y:S01]  /*3770*/  USEL UR20, UR6, 0x1, !UP0 ;  /* 0x0000000106147887 */ /* 0x000fe2000c000000 */
[----:B------:R-:W-:Y:S01]  /*3780*/  UMOV UR26, 0x0 ;  /* 0x00000000001a7882 */ /* 0x000fe20000000000 */
[----:B------:R-:W-:Y:S01]  /*3790*/  UMOV UR27, 0x8400490 ;  /* 0x08400490001b7882 */ /* 0x000fe20000000000 */
[----:B------:R-:W-:Y:S01]  /*37a0*/  UMOV UR24, 0x0 ;  /* 0x0000000000187882 */ /* 0x000fe20000000000 */
[----:B------:R-:W-:Y:S01]  /*37b0*/  UMOV UR25, 0x8400490 ;  /* 0x0840049000197882 */ /* 0x000fe20000000000 */
[----:B------:R-:W-:Y:S01]  /*37c0*/  UMOV UR22, 0x0 ;  /* 0x0000000000167882 */ /* 0x000fe20000000000 */
[----:B------:R-:W-:Y:S01]  /*37d0*/  UMOV UR23, 0x8400490 ;  /* 0x0840049000177882 */ /* 0x000fe20000000000 */
[----:B-1----:R-:W-:Y:S02]  /*37e0*/  R2UR UR21, R2 ;  /* 0x00000000021572ca */ /* 0x002fe400000e0000 */
[----:B------:R-:W-:-:S13]  /*37f0*/  CS2R R2, SRZ ;  /* 0x0000000000027805 */ /* 0x000fda000001ff00 */
.L_x_78:
[C---:B------:R-:W-:Y:S02]  /*3800*/  LEA R0, R8.reuse, UR7, 0x3 ;  /* 0x0000000708007c11 */ /* 0x040fe4000f8e18ff */
[----:B------:R-:W-:Y:S02]  /*3810*/  SHF.L.U32 R4, R3, 0x1f, RZ ;  /* 0x0000001f03047819 */ /* 0x000fe400000006ff */
[----:B------:R-:W-:Y:S02]  /*3820*/  LEA R5, R8, UR7, 0x4 ;  /* 0x0000000708057c11 */ /* 0x000fe4000f8e20ff */
[----:B------:R-:W1:Y:S02]  /*3830*/  SYNCS.PHASECHK.TRANS64.TRYWAIT P0, [R0+URZ+0xd0], R4 ;  /* 0x0000d004000075a7 */ /* 0x000e6400080011ff */
[----:B-1-34-:R-:W-:Y:S05]  /*3840*/  @!P0 BRA `(.L_x_71) ;  /* 0x0000006800288947 */ /* 0x01afea0003800000 */
.L_x_179:
[----:B-1----:R-:W1:Y:S01]  /*3850*/  LDS.128 R4, [R5+0x160] ;  /* 0x0001600005047984 */ /* 0x002e620000000c00 */
[----:B------:R-:W-:Y:S02]  /*3860*/  VIADD R0, R0, 0xe0 ;  /* 0x000000e000007836 */ /* 0x000fe40000000000 */
[----:B------:R-:W-:Y:S01]  /*3870*/  VIADD R8, R8, 0x1 ;  /* 0x0000000108087836 */ /* 0x000fe20000000000 */
[----:B------:R-:W-:Y:S01]  /*3880*/  @!PT LDS RZ, [RZ] ;  /* 0x00000000fffff984 */ /* 0x000fe20000000800 */
[----:B------:R-:W-:Y:S01]  /*3890*/  @!PT LDS RZ, [RZ] ;  /* 0x00000000fffff984 */ /* 0x000fe20000000800 */
[----:B------:R-:W-:Y:S01]  /*38a0*/  @!PT LDS RZ, [RZ] ;  /* 0x00000000fffff984 */ /* 0x000fe20000000800 */
[----:B------:R-:W-:Y:S01]  /*38b0*/  @!PT LDS RZ, [RZ] ;  /* 0x00000000fffff984 */ /* 0x000fe20000000800 */
[----:B------:R2:W-:Y:S06]  /*38c0*/  MEMBAR.ALL.CTA ;  /* 0x0000000000007992 */ /* 0x0005ec0000008000 */
[----:B--2---:R-:W2:Y:S01]  /*38d0*/  FENCE.VIEW.ASYNC.S ;  /* 0x00000000000073c6 */ /* 0x004ea20000000000 */
[----:B------:R-:W-:-:S04]  /*38e0*/  PRMT R0, RZ, 0x654, R0 ;  /* 0x00000654ff007816 */ /* 0x000fc80000000000 */
[----:B--2---:R2:W-:Y:S01]  /*38f0*/  SYNCS.ARRIVE.TRANS64.RED.A1T0 RZ, [R0+URZ], RZ ;  /* 0x000000ff00ff79a7 */ /* 0x0045e200081004ff */
[----:B-1----:R-:W-:Y:S01]  /*3900*/  LOP3.LUT P1, RZ, R6, 0x1, RZ, 0xc0, !PT ;  /* 0x0000000106ff7812 */ /* 0x002fe2000782c0ff */
[----:B--2---:R-:W-:-:S12]  /*3910*/  BRA.U UP2, `(.L_x_72) ;  /* 0x0000000502087547 */ /* 0x004fd8000b800000 */
[----:B------:R-:W1:Y:S01]  /*3920*/  LDCU UR8, c[0x0][0x38c] ;  /* 0x00007180ff0877ac */ /* 0x000e620008000800 */
[----:B------:R-:W-:Y:S02]  /*3930*/  PLOP3.LUT P2, PT, PT, PT, PT, 0x80, 0x8 ;  /* 0x000000000008781c */ /* 0x000fe40003f4f070 */
[----:B------:R-:W-:Y:S01]  /*3940*/  SHF.L.U32 R4, R9, 0x1f, RZ ;  /* 0x0000001f09047819 */ /* 0x000fe200000006ff */
[----:B------:R-:W-:Y:S02]  /*3950*/  ULEA UR9, UR19, UR7, 0x3 ;  /* 0x0000000713097291 */ /* 0x000fe4000f8e18ff */
[----:B------:R-:W-:Y:S02]  /*3960*/  ULEA UR10, UR19, UR21, 0x7 ;  /* 0x00000015130a7291 */ /* 0x000fe4000f8e38ff */
[----:B-1----:R-:W-:-:S06]  /*3970*/  UISETP.GE.AND UP0, UPT, UR8, 0x1, UPT ;  /* 0x000000010800788c */ /* 0x002fcc000bf06270 */
[----:B------:R-:W-:-:S05]  /*3980*/  PLOP3.LUT P0, PT, PT, PT, UP0, 0x80, 0x8 ;  /* 0x000000000008781c */ /* 0x000fca0003f0f008 */
[----:B------:R-:W-:-:S08]  /*3990*/  @UP0 ULEA UR8, UR18, UR7, 0x3 ;  /* 0x0000000712080291 */ /* 0x000fd0000f8e18ff */
[----:B------:R-:W-:-:S04]  /*39a0*/  @P0 SHF.L.U32 R0, R2, 0x1f, RZ ;  /* 0x0000001f02000819 */ /* 0x000fc800000006ff */
[----:B------:R1:W2:Y:S01]  /*39b0*/  @P0 SYNCS.PHASECHK.TRANS64.TRYWAIT P2, [UR8], R0 ;  /* 0x00000000ff0005a7 */ /* 0x0002a20008041108 */
[----:B------:R-:W3:Y:S02]  /*39c0*/  SYNCS.PHASECHK.TRANS64.TRYWAIT P0, [UR9+0x110], R4 ;  /* 0x00011004ff0075a7 */ /* 0x000ee40008001109 */
[----:B-123--:R-:W-:Y:S05]  /*39d0*/  @!P0 BRA `(.L_x_73) ;  /* 0x0000006400d88947 */ /* 0x00efea0003800000 */
.L_x_181:
[----:B------:R-:W-:Y:S01]  /*39e0*/  UMOV UR16, UR17 ;  /* 0x0000001100107c82 */ /* 0x000fe20008000000 */
[----:B------:R-:W-:Y:S05]  /*39f0*/  BRA.U !UP0, `(.L_x_74) ;  /* 0x0000000108c07547 */ /* 0x000fea000b800000 */
[----:B------:R-:W-:Y:S02]  /*3a00*/  UIADD3 UR16, UPT, UPT, UR20, UR17, URZ ;  /* 0x0000001114107290 */ /* 0x000fe4000fffe0ff */
[----:B------:R-:W-:Y:S01]  /*3a10*/  UPLOP3.LUT UP3, UPT, UPT, UPT, UPT, 0x40, 0x4 ;  /* 0x000000000004789c */ /* 0x000fe20003f6e870 */
[----:B------:R-:W-:Y:S01]  /*3a20*/  UMOV UR15, UR6 ;  /* 0x00000006000f7c82 */ /* 0x000fe20008000000 */
[----:B------:R-:W-:-:S09]  /*3a30*/  UMOV UR46, UR18 ;  /* 0x00000012002e7c82 */ /* 0x000fd20008000000 */
.L_x_77:
[----:B--2---:R-:W-:Y:S01]  /*3a40*/  ULEA UR8, UR46, UR7, 0x3 ;  /* 0x000000072e087291 */ /* 0x004fe2000f8e18ff */
[----:B---3--:R-:W-:Y:S11]  /*3a50*/  @P2 BRA `(.L_x_75) ;  /* 0x00000000000c2947 */ /* 0x008ff60003800000 */
[----:B-1----:R-:W-:Y:S04]  /*3a60*/  SHF.L.U32 R4, R2, 0x1f, RZ ;  /* 0x0000001f02047819 */ /* 0x002fe800000006ff */
[----:B------:R-:W1:Y:S02]  /*3a70*/  SYNCS.PHASECHK.TRANS64.TRYWAIT P0, [UR8], R4 ;  /* 0x00000004ff0075a7 */ /* 0x000e640008001108 */
[----:B-1----:R-:W-:Y:S05]  /*3a80*/  @!P0 BRA `(.L_x_76) ;  /* 0x0000006400c48947 */ /* 0x002fea0003800000 */
.L_x_75:
[----:B------:R-:W-:Y:S01]  /*3a90*/  UISETP.NE.AND UP0, UPT, UR15, 0x1, UPT ;  /* 0x000000010f00788c */ /* 0x000fe2000bf05270 */
[----:B------:R-:W-:Y:S01]  /*3aa0*/  PLOP3.LUT P2, PT, PT, PT, PT, 0x80, 0x8 ;  /* 0x000000000008781c */ /* 0x000fe20003f4f070 */
[----:B------:R-:W-:Y:S02]  /*3ab0*/  UIADD3 UR18, UPT, UPT, UR46, 0x1, URZ ;  /* 0x000000012e127890 */ /* 0x000fe4000fffe0ff */
[----:B------:R-:W-:Y:S02]  /*3ac0*/  ULEA UR32, UR46, UR14, 0xa ;  /* 0x0000000e2e207291 */ /* 0x000fe4000f8e50ff */
[----:B------:R-:W-:Y:S01]  /*3ad0*/  UISETP.NE.AND UP1, UPT, UR18, 0x8, UPT ;  /* 0x000000081200788c */ /* 0x000fe2000bf25270 */
[----:B------:R-:W-:Y:S01]  /*3ae0*/  PLOP3.LUT P0, PT, PT, PT, UP0, 0x80, 0x8 ;  /* 0x000000000008781c */ /* 0x000fe20003f0f008 */
[----:B------:R-:W-:Y:S02]  /*3af0*/  UIADD3 UR44, UPT, UPT, UR32, 0x2, URZ ;  /* 0x00000002202c7890 */ /* 0x000fe4000fffe0ff */
[----:B------:R-:W-:Y:S02]  /*3b00*/  USEL UR31, URZ, 0x1, UP1 ;  /* 0x00000001ff1f7887 */ /* 0x000fe40008800000 */
[----:B------:R-:W-:Y:S02]  /*3b10*/  USEL UR18, UR18, URZ, UP1 ;  /* 0x000000ff12127287 */ /* 0x000fe40008800000 */
[----:B------:R-:W-:Y:S02]  /*3b20*/  UIADD3 UR40, UPT, UPT, UR32, 0x4, URZ ;  /* 0x0000000420287890 */ /* 0x000fe4000fffe0ff */
[----:B------:R-:W-:Y:S01]  /*3b30*/  @UP0 ULEA UR30, UR18, UR7, 0x3 ;  /* 0x00000007121e0291 */ /* 0x000fe2000f8e18ff */
[----:B------:R-:W-:Y:S01]  /*3b40*/  LOP3.LUT R2, R2, UR31, RZ, 0x3c, !PT ;  /* 0x0000001f02027c12 */ /* 0x000fe2000f8e3cff */
[----:B------:R-:W-:Y:S02]  /*3b50*/  UIADD3 UR36, UPT, UPT, UR32, 0x6, URZ ;  /* 0x0000000620247890 */ /* 0x000fe4000fffe0ff */
[----:B------:R-:W-:Y:S01]  /*3b60*/  UIADD3 UR8, UPT, UPT, UR8, 0x40, URZ ;  /* 0x0000004008087890 */ /* 0x000fe2000fffe0ff */
[----:B-1----:R-:W-:Y:S01]  /*3b70*/  @P0 SHF.L.U32 R0, R2, 0x1f, RZ ;  /* 0x0000001f02000819 */ /* 0x002fe200000006ff */
[----:B------:R-:W-:Y:S02]  /*3b80*/  UIADD3 UR17, UPT, UPT, UR17, 0x1, URZ ;  /* 0x0000000111117890 */ /* 0x000fe4000fffe0ff */
[----:B------:R-:W-:Y:S01]  /*3b90*/  UIADD3 UR15, UPT, UPT, UR15, -0x1, URZ ;  /* 0xffffffff0f0f7890 */ /* 0x000fe2000fffe0ff */
[----:B------:R2:W3:Y:S01]  /*3ba0*/  @P0 SYNCS.PHASECHK.TRANS64.TRYWAIT P2, [UR30], R0 ;  /* 0x00000000ff0005a7 */ /* 0x0004e2000804111e */
[----:B------:R-:W-:Y:S02]  /*3bb0*/  ULEA UR30, UR46, UR13, 0x9 ;  /* 0x0000000d2e1e7291 */ /* 0x000fe4000f8e48ff */
[----:B------:R-:W-:Y:S02]  /*3bc0*/  UISETP.NE.AND UP0, UPT, UR17, UR16, UPT ;  /* 0x000000101100728c */ /* 0x000fe4000bf05270 */
[----:B------:R-:W-:Y:S02]  /*3bd0*/  UIADD3 UR42, UPT, UPT, UR30, 0x2, URZ ;  /* 0x000000021e2a7890 */ /* 0x000fe4000fffe0ff */
[----:B------:R-:W-:Y:S02]  /*3be0*/  UIADD3 UR38, UPT, UPT, UR30, 0x4, URZ ;  /* 0x000000041e267890 */ /* 0x000fe4000fffe0ff */
[----:B------:R-:W-:Y:S01]  /*3bf0*/  UIADD3 UR34, UPT, UPT, UR30, 0x6, URZ ;  /* 0x000000061e227890 */ /* 0x000fe2000fffe0ff */
[----:B------:R-:W-:Y:S01]  /*3c00*/  UMOV UR33, 0x40004040 ;  /* 0x4000404000217882 */ /* 0x000fe20000000000 */
[----:B------:R-:W-:Y:S01]  /*3c10*/  UMOV UR31, 0x40004040 ;  /* 0x40004040001f7882 */ /* 0x000fe20000000000 */
[----:B------:R-:W-:Y:S01]  /*3c20*/  UMOV UR45, 0x40004040 ;  /* 0x40004040002d7882 */ /* 0x000fe20000000000 */
[----:B------:R2:W-:Y:S01]  /*3c30*/  UTCHMMA.2CTA gdesc[UR30], gdesc[UR32], tmem[UR10], tmem[UR28], idesc[UR29], UP3 ;  /* 0x00ff1c201e0075ea */ /* 0x0005e20009a0000a */
[----:B------:R-:W-:Y:S01]  /*3c40*/  UPLOP3.LUT UP3, UPT, UPT, UPT, UPT, 0x80, 0x8 ;  /* 0x000000000008789c */ /* 0x000fe20003f6f070 */
[----:B------:R-:W-:Y:S01]  /*3c50*/  UMOV UR43, 0x40004040 ;  /* 0x40004040002b7882 */ /* 0x000fe20000000000 */
[----:B------:R-:W-:Y:S01]  /*3c60*/  UMOV UR41, 0x40004040 ;  /* 0x4000404000297882 */ /* 0x000fe20000000000 */
[----:B------:R2:W-:Y:S01]  /*3c70*/  UTCHMMA.2CTA gdesc[UR42], gdesc[UR44], tmem[UR10], tmem[UR26], idesc[UR27], UPT ;  /* 0x00ff1a2c2a0075ea */ /* 0x0005e2000ba0000a */
[----:B------:R-:W-:Y:S01]  /*3c80*/  UMOV UR39, 0x40004040 ;  /* 0x4000404000277882 */ /* 0x000fe20000000000 */
[----:B------:R-:W-:Y:S01]  /*3c90*/  UMOV UR37, 0x40004040 ;  /* 0x4000404000257882 */ /* 0x000fe20000000000 */
[----:B------:R-:W-:Y:S01]  /*3ca0*/  UMOV UR35, 0x40004040 ;  /* 0x4000404000237882 */ /* 0x000fe20000000000 */
[----:B------:R2:W-:Y:S01]  /*3cb0*/  UTCHMMA.2CTA gdesc[UR38], gdesc[UR40], tmem[UR10], tmem[UR24], idesc[UR25], UPT ;  /* 0x00ff1828260075ea */ /* 0x0005e2000ba0000a */
[----:B------:R2:W-:Y:S01]  /*3cc0*/  UTCHMMA.2CTA gdesc[UR34], gdesc[UR36], tmem[UR10], tmem[UR22], idesc[UR23], UPT ;  /* 0x00ff1624220075ea */ /* 0x0005e2000ba0000a */
[----:B------:R2:W-:Y:S01]  /*3cd0*/  UTCBAR.2CTA.MULTICAST [UR8], URZ, UR12 ;  /* 0x000000ff080073e9 */ /* 0x0005e2000820080c */
[----:B------:R-:W-:Y:S01]  /*3ce0*/  UMOV UR46, UR18 ;  /* 0x00000012002e7c82 */ /* 0x000fe20008000000 */
[----:B------:R-:W-:Y:S05]  /*3cf0*/  BRA.U UP0, `(.L_x_77) ;  /* 0xfffffffd00507547 */ /* 0x000fea000b83ffff */
.L_x_74:
[----:B------:R-:W-:Y:S01]  /*3d00*/  UIADD3 UR9, UPT, UPT, UR9, 0xf0, URZ ;  /* 0x000000f009097890 */ /* 0x000fe2000fffe0ff */
[----:B------:R-:W-:-:S08]  /*3d10*/  UMOV UR17, UR16 ;  /* 0x0000001000117c82 */ /* 0x000fd00008000000 */
[----:B------:R4:W-:Y:S01]  /*3d20*/  UTCBAR.2CTA.MULTICAST [UR9], URZ, UR11 ;  /* 0x000000ff090073e9 */ /* 0x0009e2000820080b */
[----:B------:R-:W-:Y:S02]  /*3d30*/  NOP ;  /* 0x0000000000007918 */ /* 0x000fe40000000000 */
.L_x_72:
[----:B------:R-:W-:Y:S01]  /*3d40*/  UIADD3 UR19, UPT, UPT, UR19, 0x1, URZ ;  /* 0x0000000113137890 */ /* 0x000fe2000fffe0ff */
[----:B------:R-:W-:-:S03]  /*3d50*/  ISETP.NE.AND P0, PT, R8, 0x2, PT ;  /* 0x000000020800780c */ /* 0x000fc60003f05270 */
[----:B------:R-:W-:Y:S01]  /*3d60*/  UISETP.NE.AND UP0, UPT, UR19, 0x4, UPT ;  /* 0x000000041300788c */ /* 0x000fe2000bf05270 */
[----:B-12---:R-:W-:Y:S02]  /*3d70*/  SEL R0, RZ, 0x1, P0 ;  /* 0x00000001ff007807 */ /* 0x006fe40000000000 */
[----:B------:R-:W-:Y:S01]  /*3d80*/  SEL R8, R8, RZ, P0 ;  /* 0x000000ff08087207 */ /* 0x000fe20000000000 */
[----:B------:R-:W-:Y:S01]  /*3d90*/  USEL UR8, URZ, 0x1, UP0 ;  /* 0x00000001ff087887 */ /* 0x000fe20008000000 */
[----:B------:R-:W-:Y:S01]  /*3da0*/  LOP3.LUT R3, R3, R0, RZ, 0x3c, !PT ;  /* 0x0000000003037212 */ /* 0x000fe200078e3cff */
[----:B------:R-:W-:-:S04]  /*3db0*/  USEL UR19, UR19, URZ, UP0 ;  /* 0x000000ff13137287 */ /* 0x000fc80008000000 */
[----:B------:R-:W-:Y:S01]  /*3dc0*/  LOP3.LUT R9, R9, UR8, RZ, 0x3c, !PT ;  /* 0x0000000809097c12 */ /* 0x000fe2000f8e3cff */
[----:B------:R-:W-:Y:S07]  /*3dd0*/  @P1 BRA `(.L_x_78) ;  /* 0xfffffff800881947 */ /* 0x000fee000383ffff */
[----:B------:R-:W1:Y:S01]  /*3de0*/  S2UR UR6, SR_CgaCtaId ;  /* 0x00000000000679c3 */ /* 0x000e620000008800 */
[----:B------:R-:W-:Y:S01]  /*3df0*/  ELECT P0, URZ, PT ;  /* 0x0000000000ff782f */ /* 0x000fe20003800000 */
[----:B------:R-:W-:Y:S01]  /*3e00*/  HFMA2 R0, -RZ, RZ, 0, 5.9604644775390625e-08 ;  /* 0x00000001ff007431 */ /* 0x000fe200000001ff */
[----:B------:R-:W-:-:S05]  /*3e10*/  UMOV UR8, 0x40 ;  /* 0x0000004000087882 */ /* 0x000fca0000000000 */
[----:B------:R-:W-:Y:S01]  /*3e20*/  UVIRTCOUNT.DEALLOC.SMPOOL 0x80 ;  /* 0x000000800000784c */ /* 0x000fe20000000000 */
[----:B------:R-:W-:Y:S02]  /*3e30*/  UISETP.NE.AND UP0, UPT, UR5, URZ, UPT ;  /* 0x000000ff0500728c */ /* 0x000fe4000bf05270 */
[----:B-1----:R-:W-:-:S09]  /*3e40*/  ULEA UR6, UR6, UR8, 0x18 ;  /* 0x0000000806067291 */ /* 0x002fd2000f8ec0ff */
[----:B------:R1:W-:Y:S01]  /*3e50*/  @P0 STS.U8 [UR6+0x1c], R0 ;  /* 0x00001c00ff000988 */ /* 0x0003e20008000006 */
[----:B------:R-:W-:Y:S05]  /*3e60*/  BRA.U UP0, `(.L_x_79) ;  /* 0x0000000100a07547 */ /* 0x000fea000b800000 */
[----:B------:R-:W-:Y:S01]  /*3e70*/  UIADD3 UR5, UPT, UPT, UR7, 0x110, URZ ;  /* 0x0000011007057890 */ /* 0x000fe2000fffe0ff */
[----:B------:R-:W-:-:S03]  /*3e80*/  SHF.L.U32 R2, R9, 0x1f, RZ ;  /* 0x0000001f09027819 */ /* 0x000fc600000006ff */
[----:B------:R-:W-:-:S09]  /*3e90*/  ULEA UR8, UR19, UR5, 0x3 ;  /* 0x0000000513087291 */ /* 0x000fd2000f8e18ff */
[----:B------:R-:W2:Y:S02]  /*3ea0*/  SYNCS.PHASECHK.TRANS64.TRYWAIT P0, [UR8], R2 ;  /* 0x00000002ff0075a7 */ /* 0x000ea40008001108 */
[----:B--2---:R-:W-:Y:S05]  /*3eb0*/  @!P0 BRA `(.L_x_80) ;  /* 0x0000006000d08947 */ /* 0x004fea0003800000 */
.L_x_184:
[----:B----4-:R-:W-:-:S04]  /*3ec0*/  UIADD3 UR9, UPT, UPT, UR19, 0x1, URZ ;  /* 0x0000000113097890 */ /* 0x010fc8000fffe0ff */
        /* <DEDUP_REMOVED lines=8> */
.L_x_186:
        /* <DEDUP_REMOVED lines=9> */
.L_x_188:
[----:B------:R-:W-:-:S04]  /*3fe0*/  UIADD3 UR9, UPT, UPT, UR9, 0x1, URZ ;  /* 0x0000000109097890 */ /* 0x000fc8000fffe0ff */
[----:B------:R-:W-:-:S04]  /*3ff0*/  UISETP.NE.AND UP1, UPT, UR9, 0x4, UPT ;  /* 0x000000040900788c */ /* 0x000fc8000bf25270 */
[----:B------:R-:W-:Y:S02]  /*4000*/  USEL UR8, URZ, 0x1, UP1 ;  /* 0x00000001ff087887 */ /* 0x000fe40008800000 */
[----:B------:R-:W-:-:S04]  /*4010*/  USEL UR9, UR9, URZ, UP1 ;  /* 0x000000ff09097287 */ /* 0x000fc80008800000 */
[----:B------:R-:W-:Y:S01]  /*4020*/  ULEA UR9, UR9, UR5, 0x3 ;  /* 0x0000000509097291 */ /* 0x000fe2000f8e18ff */
[----:B------:R-:W-:-:S04]  /*4030*/  LOP3.LUT R2, R2, UR8, RZ, 0x3c, !PT ;  /* 0x0000000802027c12 */ /* 0x000fc8000f8e3cff */
[----:B------:R-:W-:Y:S01]  /*4040*/  SHF.L.U32 R2, R2, 0x1f, RZ ;  /* 0x0000001f02027819 */ /* 0x000fe200000006ff */
[----:B-1----:R-:W-:-:S04]  /*4050*/  IMAD.U32 R0, RZ, RZ, UR9 ;  /* 0x00000009ff007e24 */ /* 0x002fc8000f8e00ff */
[----:B------:R1:W2:Y:S03]  /*4060*/  SYNCS.PHASECHK.TRANS64.TRYWAIT P0, [R0+URZ], R2 ;  /* 0x00000002000075a7 */ /* 0x0002a600080011ff */
[----:B--2---:R-:W-:Y:S05]  /*4070*/  @!P0 NANOSLEEP.SYNCS 0x989680 ;  /* 0x009896800000895d */ /* 0x004fea0003900000 */
[----:B------:R-:W2:Y:S02]  /*4080*/  @!P0 SYNCS.PHASECHK.TRANS64 P0, [R0+URZ], R2 ;  /* 0x00000002000085a7 */ /* 0x000ea400080010ff */
[----:B--2---:R-:W-:Y:S05]  /*4090*/  @P0 BRA `(.L_x_83) ;  /* 0x0000000000200947 */ /* 0x004fea0003800000 */
.L_x_84:
[----:B--2---:R2:W4:Y:S02]  /*40a0*/  SYNCS.PHASECHK.TRANS64.TRYWAIT P0, [R0+URZ], R2 ;  /* 0x00000002000075a7 */ /* 0x00452400080011ff */
[----:B----4-:R-:W-:Y:S05]  /*40b0*/  @!P0 NANOSLEEP.SYNCS 0x989680 ;  /* 0x009896800000895d */ /* 0x010fea0003900000 */
[----:B------:R-:W4:Y:S02]  /*40c0*/  @!P0 SYNCS.PHASECHK.TRANS64 P0, [R0+URZ], R2 ;  /* 0x00000002000085a7 */ /* 0x000f2400080010ff */
[----:B----4-:R-:W-:Y:S05]  /*40d0*/  @!P0 BRA `(.L_x_84) ;  /* 0xfffffffc00f08947 */ /* 0x010fea000383ffff */
[----:B------:R-:W-:Y:S05]  /*40e0*/  BRA `(.L_x_83) ;  /* 0x00000000000c7947 */ /* 0x000fea0003800000 */
.L_x_79:
[----:B------:R-:W-:-:S04]  /*40f0*/  UIADD3 UR5, UPT, UPT, UR7, 0x150, URZ ;  /* 0x0000015007057890 */ /* 0x000fc8000fffe0ff */
[----:B------:R-:W-:-:S09]  /*4100*/  UPRMT UR5, UR4, 0x654, UR5 ;  /* 0x0000065404057896 */ /* 0x000fd20008000005 */
[----:B------:R-:W-:Y:S03]  /*4110*/  SYNCS.ARRIVE.TRANS64.RED.A1T0 RZ, [UR5], RZ ;  /* 0x000000ffffff79a7 */ /* 0x000fe60008100405 */
.L_x_83:
[----:B-12---:R-:W-:Y:S01]  /*4120*/  SHF.L.U32 R2, RZ, 0x1f, RZ ;  /* 0x0000001fff027819 */ /* 0x006fe200000006ff */
[----:B------:R-:W-:Y:S01]  /*4130*/  UIADD3 UR5, UPT, UPT, UR7, 0x150, URZ ;  /* 0x0000015007057890 */ /* 0x000fe2000fffe0ff */
[----:B------:R-:W-:Y:S02]  /*4140*/  PLOP3.LUT P0, PT, PT, PT, UP0, 0x80, 0x8 ;  /* 0x000000000008781c */ /* 0x000fe40003f0f008 */
[----:B------:R-:W1:Y:S02]  /*4150*/  SYNCS.PHASECHK.TRANS64.TRYWAIT P1, [UR7+0x150], R2 ;  /* 0x00015002ff0075a7 */ /* 0x000e640008021107 */
[----:B-1----:R-:W-:Y:S09]  /*4160*/  @!P1 BRA `(.L_x_85) ;  /* 0x00000060006c9947 */ /* 0x002ff20003800000 */
.L_x_190:
[----:B------:R-:W-:Y:S01]  /*4170*/  @!UP0 UPRMT UR5, UR4, 0x654, UR5 ;  /* 0x0000065404058896 */ /* 0x000fe20008000005 */
[----:B------:R-:W-:Y:S02]  /*4180*/  UMOV UR8, 0xffff ;  /* 0x0000ffff00087882 */ /* 0x000fe40000000000 */
[----:B------:R-:W-:-:S06]  /*4190*/  UMOV UR4, 0x1 ;  /* 0x0000000100047882 */ /* 0x000fcc0000000000 */
[----:B------:R-:W-:Y:S01]  /*41a0*/  @!P0 SYNCS.ARRIVE.TRANS64.RED.A1T0 RZ, [UR5], RZ ;  /* 0x000000ffffff89a7 */ /* 0x000fe20008100405 */
[----:B------:R-:W-:Y:S01]  /*41b0*/  NOP ;  /* 0x0000000000007918 */ /* 0x000fe20000000000 */
[----:B-1----:R-:W1:Y:S01]  /*41c0*/  LDS R0, [UR6+0x14] ;  /* 0x00001406ff007984 */ /* 0x002e620008000800 */
[----:B------:R-:W-:-:S04]  /*41d0*/  ULOP3.LUT UR5, UR21, 0xffff, URZ, 0xc0, !UPT ;  /* 0x0000ffff15057892 */ /* 0x000fc8000f8ec0ff */
[----:B------:R-:W-:-:S04]  /*41e0*/  USHF.R.U32.HI UR5, URZ, 0x5, UR5 ;  /* 0x00000005ff057899 */ /* 0x000fc80008011605 */
[----:B------:R-:W-:Y:S02]  /*41f0*/  USHF.L.U32 UR8, UR8, UR5, URZ ;  /* 0x0000000508087299 */ /* 0x000fe400080006ff */
[----:B------:R-:W-:-:S04]  /*4200*/  USHF.L.U32 UR4, UR4, UR5, URZ ;  /* 0x0000000504047299 */ /* 0x000fc800080006ff */
[----:B-1----:R-:W-:-:S04]  /*4210*/  LOP3.LUT R0, R0, UR8, RZ, 0xc0, !PT ;  /* 0x0000000800007c12 */ /* 0x002fc8000f8ec0ff */
[----:B------:R-:W-:-:S13]  /*4220*/  ISETP.NE.AND P0, PT, R0, UR8, PT ;  /* 0x0000000800007c0c */ /* 0x000fda000bf05270 */
[----:B------:R-:W-:Y:S05]  /*4230*/  @P0 BRA `(.L_x_86) ;  /* 0x0000000000580947 */ /* 0x000fea0003800000 */
[----:B------:R-:W1:Y:S02]  /*4240*/  LDS R0, [UR6+0x18] ;  /* 0x00001806ff007984 */ /* 0x000e640008000800 */
[----:B-1----:R-:W-:-:S04]  /*4250*/  LOP3.LUT R0, R0, UR4, RZ, 0xc0, !PT ;  /* 0x0000000400007c12 */ /* 0x002fc8000f8ec0ff */
[----:B------:R-:W-:-:S13]  /*4260*/  ISETP.NE.AND P0, PT, R0, UR4, PT ;  /* 0x0000000400007c0c */ /* 0x000fda000bf05270 */
[----:B------:R-:W-:Y:S05]  /*4270*/  @P0 BRA `(.L_x_87) ;  /* 0x00000000003c0947 */ /* 0x000fea0003800000 */
[----:B------:R-:W1:Y:S01]  /*4280*/  S2R R2, SR_LANEID ;  /* 0x0000000000027919 */ /* 0x000e620000000000 */
[----:B------:R-:W-:Y:S01]  /*4290*/  ULOP3.LUT UR8, URZ, UR8, URZ, 0x33, !UPT ;  /* 0x00000008ff087292 */ /* 0x000fe2000f8e33ff */
[----:B------:R-:W-:Y:S02]  /*42a0*/  VOTEU.ANY UR7, UPT, PT ;  /* 0x0000000000077886 */ /* 0x000fe400038e0100 */
[----:B------:R-:W-:-:S03]  /*42b0*/  UFLO.U32 UR7, UR7 ;  /* 0x00000007000772bd */ /* 0x000fc600080e0000 */
[----:B------:R-:W-:-:S04]  /*42c0*/  IMAD.U32 R0, RZ, RZ, UR8 ;  /* 0x00000008ff007e24 */ /* 0x000fc8000f8e00ff */
[----:B------:R2:W3:Y:S02]  /*42d0*/  REDUX UR5, R0 ;  /* 0x00000000000573c4 */ /* 0x0004e40000000000 */
[----:B------:R1:W-:Y:S02]  /*42e0*/  UTCATOMSWS.AND URZ, UR8 ;  /* 0x0000000800ff79e3 */ /* 0x0003e40008000000 */
[----:B-1----:R-:W-:Y:S02]  /*42f0*/  ISETP.EQ.U32.AND P0, PT, R2, UR7, PT ;  /* 0x0000000702007c0c */ /* 0x002fe4000bf02070 */
[----:B--2---:R-:W-:Y:S02]  /*4300*/  LOP3.LUT R0, RZ, UR4, RZ, 0x33, !PT ;  /* 0x00000004ff007c12 */ /* 0x004fe4000f8e33ff */
[----:B---3--:R-:W-:Y:S02]  /*4310*/  MOV R2, UR5 ;  /* 0x0000000500027c02 */ /* 0x008fe40008000f00 */
[----:B------:R-:W1:Y:S07]  /*4320*/  REDUX UR4, R0 ;  /* 0x00000000000473c4 */ /* 0x000e6e0000000000 */
[----:B------:R2:W-:Y:S01]  /*4330*/  @P0 ATOMS.AND RZ, [UR6+0x14], R2 ;  /* 0x00001402ffff098c */ /* 0x0005e2000a800006 */
[----:B-1----:R-:W-:-:S05]  /*4340*/  IMAD.U32 R0, RZ, RZ, UR4 ;  /* 0x00000004ff007e24 */ /* 0x002fca000f8e00ff */
[----:B------:R2:W-:Y:S01]  /*4350*/  @P0 ATOMS.AND RZ, [UR6+0x18], R0 ;  /* 0x00001800ffff098c */ /* 0x0005e2000a800006 */
[----:B------:R-:W-:Y:S05]  /*4360*/  BRA `(.L_x_88) ;  /* 0x0000000000147947 */ /* 0x000fea0003800000 */
.L_x_87:
[----:B------:R-:W-:Y:S02]  /*4370*/  MOV R2, 0x4390 ;  /* 0x0000439000027802 */ /* 0x000fe40000000f00 */
[----:B---345:R-:W-:Y:S05]  /*4380*/  CALL.REL.NOINC `($__internal_0_$__cuda_sm10x_tcgen05_guardrail_trap_col_being_dealloced_not_returned_by_alloc) ;  /* 0x00000064004c7944 */ /* 0x038fea0003c00000 */
[----:B------:R-:W-:Y:S05]  /*4390*/  BRA `(.L_x_88) ;  /* 0x0000000000087947 */ /* 0x000fea0003800000 */
.L_x_86:
[----:B------:R-:W-:Y:S02]  /*43a0*/  MOV R2, 0x43c0 ;  /* 0x000043c000027802 */ /* 0x000fe40000000f00 */
[----:B---345:R-:W-:Y:S05]  /*43b0*/  CALL.REL.NOINC `($__internal_2_$__cuda_sm10x_tcgen05_guardrail_trap_unallocated_columns_being_dealloced) ;  /* 0x0000006400587944 */ /* 0x038fea0003c00000 */
.L_x_88:
[----:B------:R-:W-:Y:S01]  /*43c0*/  NOP ;  /* 0x0000000000007918 */ /* 0x000fe20000000000 */
[----:B----4-:R-:W-:Y:S05]  /*43d0*/  EXIT ;  /* 0x000000000000794d */ /* 0x010fea0003800000 */
.L_x_59:
[----:B------:R-:W-:-:S09]  /*43e0*/  UISETP.NE.OR UP5, UPT, UR10, 0x3, !UP5 ;  /* 0x000000030a00788c */ /* 0x000fd2000efa5670 */
[----:B------:R-:W-:Y:S05]  /*43f0*/  BRA.U UP5, `(.L_x_89) ;  /* 0x0000001105747547 */ /* 0x000fea000b800000 */
[----:B------:R-:W1:Y:S01]  /*4400*/  LDC R0, c[0x0][0xb30] ;  /* 0x0002cc00ff007b82 */ /* 0x000e620000000800 */
[----:B------:R-:W2:Y:S01]  /*4410*/  LDCU.64 UR8, c[0x0][0x888] ;  /* 0x00011100ff0877ac */ /* 0x000ea20008000a00 */
[----:B------:R-:W-:Y:S02]  /*4420*/  HFMA2 R27, -RZ, RZ, 0, 0 ;  /* 0x00000000ff1b7431 */ /* 0x000fe400000001ff */
[----:B------:R-:W-:Y:S01]  /*4430*/  IMAD.MOV.U32 R29, RZ, RZ, 0x1 ;  /* 0x00000001ff1d7424 */ /* 0x000fe200078e00ff */
[----:B------:R-:W-:Y:S01]  /*4440*/  MOV R25, 0x2000 ;  /* 0x0000200000197802 */ /* 0x000fe20000000f00 */
[----:B------:R-:W3:Y:S01]  /*4450*/  LDCU.64 UR4, c[0x0][0x890] ;  /* 0x00011200ff0477ac */ /* 0x000ee20008000a00 */
[----:B------:R-:W-:Y:S01]  /*4460*/  IMAD.MOV.U32 R28, RZ, RZ, RZ ;  /* 0x000000ffff1c7224 */ /* 0x000fe200078e00ff */
[----:B------:R-:W4:Y:S01]  /*4470*/  LDC R24, c[0x0][0x370] ;  /* 0x0000dc00ff187b82 */ /* 0x000f220000000800 */
[----:B------:R-:W-:Y:S01]  /*4480*/  UMOV UR7, 0x400 ;  /* 0x0000040000077882 */ /* 0x000fe20000000000 */
[----:B------:R-:W-:-:S02]  /*4490*/  UPLOP3.LUT UP1, UPT, UPT, UPT, UPT, 0x40, 0x4 ;  /* 0x000000000004789c */ /* 0x000fc40003f2e870 */
[----:B------:R-:W-:-:S04]  /*44a0*/  ULEA UR7, UR37, UR7, 0x18 ;  /* 0x0000000725077291 */ /* 0x000fc8000f8ec0ff */
[----:B------:R-:W4:Y:S01]  /*44b0*/  LDC R3, c[0x0][0xb0c] ;  /* 0x0002c300ff037b82 */ /* 0x000f220000000800 */
[----:B------:R-:W-:Y:S02]  /*44c0*/  UIADD3 UR13, UPT, UPT, UR7, 0x98, URZ ;  /* 0x00000098070d7890 */ /* 0x000fe4000fffe0ff */
[----:B--2---:R-:W-:Y:S02]  /*44d0*/  UISETP.NE.U32.AND UP3, UPT, UR8, URZ, UPT ;  /* 0x000000ff0800728c */ /* 0x004fe4000bf65070 */
[----:B------:R-:W-:Y:S02]  /*44e0*/  UIADD3 UR41, UPT, UPT, UR7, 0x80, URZ ;  /* 0x0000008007297890 */ /* 0x000fe4000fffe0ff */
[----:B---3--:R-:W-:Y:S01]  /*44f0*/  UISETP.NE.U32.AND UP4, UPT, UR4, URZ, UPT ;  /* 0x000000ff0400728c */ /* 0x008fe2000bf85070 */
[----:B------:R-:W2:Y:S01]  /*4500*/  LDC R18, c[0x0][0xb20] ;  /* 0x0002c800ff127b82 */ /* 0x000ea20000000800 */
[----:B-1----:R-:W-:Y:S01]  /*4510*/  ISETP.NE.AND P1, PT, R0, 0x1, PT ;  /* 0x000000010000780c */ /* 0x002fe20003f25270 */
[----:B------:R-:W-:-:S02]  /*4520*/  UISETP.NE.AND.EX UP3, UPT, UR9, URZ, UPT, UP3 ;  /* 0x000000ff0900728c */ /* 0x000fc4000bf65330 */
[----:B------:R-:W-:Y:S02]  /*4530*/  UIADD3 UR33, UPT, UPT, UR7, 0x88, URZ ;  /* 0x0000008807217890 */ /* 0x000fe4000fffe0ff */
[----:B------:R-:W-:Y:S02]  /*4540*/  UIADD3 UR25, UPT, UPT, UR7, 0x90, URZ ;  /* 0x0000009007197890 */ /* 0x000fe4000fffe0ff */
[----:B------:R-:W1:Y:S01]  /*4550*/  LDC.64 R30, c[0x0][0x348] ;  /* 0x0000d200ff1e7b82 */ /* 0x000e620000000a00 */
[----:B------:R-:W-:Y:S02]  /*4560*/  UPRMT UR13, UR37, 0x654, UR13 ;  /* 0x00000654250d7896 */ /* 0x000fe4000800000d */
[----:B------:R-:W-:-:S05]  /*4570*/  UISETP.NE.AND.EX UP4, UPT, UR5, URZ, UPT, UP4 ;  /* 0x000000ff0500728c */ /* 0x000fca000bf85340 */
[----:B------:R-:W3:Y:S08]  /*4580*/  LDC.64 R16, c[0x0][0xb10] ;  /* 0x0002c400ff107b82 */ /* 0x000ef00000000a00 */
[----:B------:R-:W1:Y:S08]  /*4590*/  LDC.64 R6, c[0x0][0xb18] ;  /* 0x0002c600ff067b82 */ /* 0x000e700000000a00 */
[----:B------:R-:W1:Y:S08]  /*45a0*/  LDC.64 R4, c[0x0][0xb28] ;  /* 0x0002ca00ff047b82 */ /* 0x000e700000000a00 */
[----:B--2-4-:R-:W1:Y:S02]  /*45b0*/  LDC R19, c[0x0][0x374] ;  /* 0x0000dd00ff137b82 */ /* 0x014e640000000800 */
.L_x_100:
[C---:B------:R-:W-:Y:S02]  /*45c0*/  LEA R0, R28.reuse, UR7, 0x3 ;  /* 0x000000071c007c11 */ /* 0x040fe4000f8e18ff */
[----:B------:R-:W-:Y:S02]  /*45d0*/  SHF.L.U32 R2, R27, 0x1f, RZ ;  /* 0x0000001f1b027819 */ /* 0x000fe400000006ff */
[----:B------:R-:W-:Y:S02]  /*45e0*/  LEA R20, R28, UR7, 0x4 ;  /* 0x000000071c147c11 */ /* 0x000fe4000f8e20ff */
[----:B--2---:R-:W2:Y:S02]  /*45f0*/  SYNCS.PHASECHK.TRANS64.TRYWAIT P0, [R0+URZ+0xd0], R2 ;  /* 0x0000d002000075a7 */ /* 0x004ea400080011ff */
[----:B--2---:R-:W-:Y:S05]  /*4600*/  @!P0 BRA `(.L_x_90) ;  /* 0x0000005c005c8947 */ /* 0x004fea0003800000 */
.L_x_191:
[----:B------:R-:W-:Y:S01]  /*4610*/  ISETP.GE.AND P0, PT, R40, 0x1, PT ;  /* 0x000000012800780c */ /* 0x000fe20003f06270 */
[----:B------:R-:W4:Y:S01]  /*4620*/  LDS.128 R20, [R20+0x160] ;  /* 0x0001600014147984 */ /* 0x000f220000000c00 */
[----:B--2---:R-:W-:Y:S01]  /*4630*/  VIADD R0, R0, 0xe0 ;  /* 0x000000e000007836 */ /* 0x004fe20000000000 */
[----:B------:R-:W-:Y:S01]  /*4640*/  @!PT LDS RZ, [RZ] ;  /* 0x00000000fffff984 */ /* 0x000fe20000000800 */
[----:B------:R-:W-:Y:S01]  /*4650*/  @!PT LDS RZ, [RZ] ;  /* 0x00000000fffff984 */ /* 0x000fe20000000800 */
[----:B------:R-:W-:Y:S01]  /*4660*/  @!PT LDS RZ, [RZ] ;  /* 0x00000000fffff984 */ /* 0x000fe20000000800 */
[----:B------:R-:W-:Y:S01]  /*4670*/  @!PT LDS RZ, [RZ] ;  /* 0x00000000fffff984 */ /* 0x000fe20000000800 */
[----:B------:R2:W-:Y:S06]  /*4680*/  MEMBAR.ALL.CTA ;  /* 0x0000000000007992 */ /* 0x0005ec0000008000 */
[----:B--2---:R-:W2:Y:S01]  /*4690*/  FENCE.VIEW.ASYNC.S ;  /* 0x00000000000073c6 */ /* 0x004ea20000000000 */
[----:B------:R-:W-:Y:S04]  /*46a0*/  PRMT R0, RZ, 0x654, R0 ;  /* 0x00000654ff007816 */ /* 0x000fe80000000000 */
[----:B--2---:R2:W-:Y:S01]  /*46b0*/  SYNCS.ARRIVE.TRANS64.RED.A1T0 RZ, [R0+URZ], RZ ;  /* 0x000000ff00ff79a7 */ /* 0x0045e200081004ff */
[----:B----4-:R-:W-:Y:S11]  /*46c0*/  LOP3.LUT P3, RZ, R22, 0x1, RZ, 0xc0, !PT ;  /* 0x0000000116ff7812 */ /* 0x010ff6000786c0ff */
[----:B------:R-:W-:Y:S02]  /*46d0*/  @!UPT UIADD3 URZ, UPT, UPT, URZ, URZ, URZ ;  /* 0x000000fffffff290 */ /* 0x000fe4000fffe0ff */
[----:B------:R-:W-:Y:S02]  /*46e0*/  @P3 MOV R11, R20 ;  /* 0x00000014000b3202 */ /* 0x000fe40000000f00 */
[----:B------:R-:W-:Y:S01]  /*46f0*/  @P3 LOP3.LUT R10, R21, 0xffff, RZ, 0xc0, !PT ;  /* 0x0000ffff150a3812 */ /* 0x000fe200078ec0ff */
[----:B--2---:R-:W-:Y:S06]  /*4700*/  @!P0 BRA `(.L_x_91) ;  /* 0x0000000000a48947 */ /* 0x004fec0003800000 */
[-C--:B-1----:R-:W-:Y:S01]  /*4710*/  IMAD.HI.U32 R0, R19, R7.reuse, RZ ;  /* 0x0000000713007227 */ /* 0x082fe200078e00ff */
[----:B------:R-:W-:Y:S02]  /*4720*/  ISETP.NE.AND P0, PT, R6, 0x1, PT ;  /* 0x000000010600780c */ /* 0x000fe40003f05270 */
[----:B------:R-:W-:Y:S01]  /*4730*/  ISETP.NE.AND P2, PT, R40, 0x1, PT ;  /* 0x000000012800780c */ /* 0x000fe20003f45270 */
[----:B---3--:R-:W-:Y:S01]  /*4740*/  IMAD.HI.U32 R9, R24, R16, RZ ;  /* 0x0000001018097227 */ /* 0x008fe200078e00ff */
[----:B------:R-:W-:Y:S02]  /*4750*/  SHF.R.U32.HI R0, RZ, R18, R0 ;  /* 0x00000012ff007219 */ /* 0x000fe40000011600 */
[----:B------:R-:W-:Y:S01]  /*4760*/  ISETP.NE.AND P4, PT, R3, 0x1, PT ;  /* 0x000000010300780c */ /* 0x000fe20003f85270 */
[----:B------:R-:W-:Y:S01]  /*4770*/  IMAD.HI.U32 R13, R10, R7, RZ ;  /* 0x000000070a0d7227 */ /* 0x000fe200078e00ff */
[----:B------:R-:W-:Y:S02]  /*4780*/  SHF.R.U32.HI R9, RZ, R17, R9 ;  /* 0x00000011ff097219 */ /* 0x000fe40000011609 */
[----:B------:R-:W-:Y:S01]  /*4790*/  SEL R0, R19, R0, !P0 ;  /* 0x0000000013007207 */ /* 0x000fe20004000000 */
[----:B------:R-:W-:Y:S01]  /*47a0*/  IMAD.HI.U32 R12, R11, R16, RZ ;  /* 0x000000100b0c7227 */ /* 0x000fe200078e00ff */
[----:B------:R-:W-:Y:S03]  /*47b0*/  SEL R9, R24, R9, !P4 ;  /* 0x0000000918097207 */ /* 0x000fe60006000000 */
[-C--:B------:R-:W-:Y:S01]  /*47c0*/  IMAD.HI.U32 R8, R0, R4.reuse, RZ ;  /* 0x0000000400087227 */ /* 0x080fe200078e00ff */
[----:B------:R-:W-:Y:S03]  /*47d0*/  SHF.R.U32.HI R12, RZ, R17, R12 ;  /* 0x00000011ff0c7219 */ /* 0x000fe6000001160c */
[----:B------:R-:W-:Y:S01]  /*47e0*/  IMAD.HI.U32 R2, R9, R4, RZ ;  /* 0x0000000409027227 */ /* 0x000fe200078e00ff */
[-C--:B------:R-:W-:Y:S02]  /*47f0*/  @P2 SHF.R.U32.HI R0, RZ, R5.reuse, R8 ;  /* 0x00000005ff002219 */ /* 0x080fe40000011608 */
[----:B------:R-:W-:Y:S02]  /*4800*/  SHF.R.U32.HI R8, RZ, R18, R13 ;  /* 0x00000012ff087219 */ /* 0x000fe4000001160d */
[----:B------:R-:W-:Y:S01]  /*4810*/  @P2 SHF.R.U32.HI R9, RZ, R5, R2 ;  /* 0x00000005ff092219 */ /* 0x000fe20000011602 */
[----:B------:R-:W-:Y:S01]  /*4820*/  IMAD R0, R40, R0, RZ ;  /* 0x0000000028007224 */ /* 0x000fe200078e02ff */
[----:B------:R-:W-:Y:S02]  /*4830*/  SEL R8, R10, R8, !P0 ;  /* 0x000000080a087207 */ /* 0x000fe40004000000 */
[----:B------:R-:W-:Y:S01]  /*4840*/  SEL R2, R11, R12, !P4 ;  /* 0x0000000c0b027207 */ /* 0x000fe20006000000 */
[----:B------:R-:W-:Y:S01]  /*4850*/  IMAD R12, R40, R9, RZ ;  /* 0x00000009280c7224 */ /* 0x000fe200078e02ff */
[C---:B------:R-:W-:Y:S01]  /*4860*/  ISETP.GE.AND P0, PT, R8.reuse, R0, PT ;  /* 0x000000000800720c */ /* 0x040fe20003f06270 */
[----:B------:R-:W-:Y:S03]  /*4870*/  IMAD.HI.U32 R0, R8, R4, RZ ;  /* 0x0000000408007227 */ /* 0x000fe600078e00ff */
[----:B------:R-:W-:Y:S02]  /*4880*/  ISETP.GE.OR P0, PT, R2, R12, P0 ;  /* 0x0000000c0200720c */ /* 0x000fe40000706670 */
[-C--:B------:R-:W-:Y:S04]  /*4890*/  SHF.R.U32.HI R0, RZ, R5.reuse, R0 ;  /* 0x00000005ff007219 */ /* 0x080fe80000011600 */
[----:B------:R-:W-:Y:S05]  /*48a0*/  SEL R13, R8, R0, !P2 ;  /* 0x00000000080d7207 */ /* 0x000fea0005000000 */
[----:B------:R-:W-:Y:S02]  /*48b0*/  IMAD.MOV R12, RZ, RZ, -R13 ;  /* 0x000000ffff0c7224 */ /* 0x000fe400078e0a0d */
[----:B------:R-:W-:Y:S04]  /*48c0*/  @!P0 IMAD.HI.U32 R0, R2, R4, RZ ;  /* 0x0000000402008227 */ /* 0x000fe800078e00ff */
[----:B------:R-:W-:Y:S01]  /*48d0*/  IMAD R12, R40, R12, R8 ;  /* 0x0000000c280c7224 */ /* 0x000fe200078e0208 */
[----:B------:R-:W-:Y:S04]  /*48e0*/  @!P0 SHF.R.U32.HI R0, RZ, R5, R0 ;  /* 0x00000005ff008219 */ /* 0x000fe80000011600 */
[----:B------:R-:W-:Y:S04]  /*48f0*/  @!P0 SEL R0, R2, R0, !P2 ;  /* 0x0000000002008207 */ /* 0x000fe80005000000 */
[----:B------:R-:W-:Y:S01]  /*4900*/  @!P0 IADD3 R13, PT, PT, R13, -R0, RZ ;  /* 0x800000000d0d8210 */ /* 0x000fe20007ffe0ff */
[----:B------:R-:W-:Y:S01]  /*4910*/  @!P0 IMAD R0, R9, R12, R0 ;  /* 0x0000000c09008224 */ /* 0x000fe200078e0200 */
[----:B------:R-:W-:Y:S01]  /*4920*/  IADD3 R9, PT, PT, -R8, RZ, RZ ;  /* 0x000000ff08097210 */ /* 0x000fe20007ffe1ff */
[--C-:B------:R-:W-:Y:S02]  /*4930*/  IMAD.MOV R12, RZ, RZ, -R2.reuse ;  /* 0x000000ffff0c7224 */ /* 0x100fe400078e0a02 */
[----:B------:R-:W-:Y:S02]  /*4940*/  @!P0 IMAD R8, R13, R40, R2 ;  /* 0x000000280d088224 */ /* 0x000fe400078e0202 */
[----:B------:R-:W-:Y:S02]  /*4950*/  @!P0 IMAD.MOV.U32 R2, RZ, RZ, R0 ;  /* 0x000000ffff028224 */ /* 0x000fe400078e0000 */
[----:B------:R-:W-:Y:S02]  /*4960*/  IMAD R11, R3, R12, R11 ;  /* 0x0000000c030b7224 */ /* 0x000fe400078e020b */
[----:B------:R-:W-:Y:S02]  /*4970*/  IMAD R10, R6, R9, R10 ;  /* 0x00000009060a7224 */ /* 0x000fe400078e020a */
[----:B------:R-:W-:Y:S02]  /*4980*/  IMAD R11, R2, R3, R11 ;  /* 0x00000003020b7224 */ /* 0x000fe400078e020b */
[----:B------:R-:W-:Y:S02]  /*4990*/  IMAD R10, R8, R6, R10 ;  /* 0x00000006080a7224 */ /* 0x000fe400078e020a */
.L_x_91:
[----:B------:R-:W-:Y:S05]  /*49a0*/  BRA.U UP1, `(.L_x_92) ;  /* 0x0000000101107547 */ /* 0x000fea000b800000 */
[----:B------:R-:W-:Y:S04]  /*49b0*/  MOV R2, UR6 ;  /* 0x0000000600027c02 */ /* 0x000fe80008000f00 */
[----:B------:R-:W-:Y:S04]  /*49c0*/  SHF.L.U32 R2, R2, 0x1f, RZ ;  /* 0x0000001f02027819 */ /* 0x000fe800000006ff */
[----:B------:R-:W2:Y:S02]  /*49d0*/  SYNCS.PHASECHK.TRANS64.TRYWAIT P0, [UR7+0xc8], R2 ;  /* 0x0000c802ff0075a7 */ /* 0x000ea40008001107 */
[----:B--2---:R-:W-:Y:S05]  /*49e0*/  @!P0 BRA `(.L_x_93) ;  /* 0x0000005800788947 */ /* 0x004fea0003800000 */
.L_x_92:
[----:B------:R-:W-:Y:S02]  /*49f0*/  R2UR UR42, R15 ;  /* 0x000000000f2a72ca */ /* 0x000fe400000e0000 */
[----:B------:R-:W-:Y:S02]  /*4a00*/  R2UR UR43, R14 ;  /* 0x000000000e2b72ca */ /* 0x000fe400000e0000 */
[----:B------:R-:W-:Y:S02]  /*4a10*/  ISETP.NE.U32.AND P2, PT, RZ, UR4, PT ;  /* 0x00000004ff007c0c */ /* 0x000fe4000bf45070 */
[----:B------:R-:W-:Y:S02]  /*4a20*/  SHF.L.U32 R14, R29, 0x1f, RZ ;  /* 0x0000001f1d0e7819 */ /* 0x000fe400000006ff */
[----:B------:R-:W-:Y:S05]  /*4a30*/  ISETP.NE.AND.EX P2, PT, RZ, UR5, PT, P2 ;  /* 0x00000005ff007c0c */ /* 0x000fea000bf45320 */
[----:B------:R-:W-:Y:S02]  /*4a40*/  USHF.L.U32 UR42, UR42, 0x8, URZ ;  /* 0x000000082a2a7899 */ /* 0x000fe400080006ff */
[----:B------:R-:W-:Y:S01]  /*4a50*/  USHF.L.U32 UR43, UR43, 0x6, URZ ;  /* 0x000000062b2b7899 */ /* 0x000fe200080006ff */
[----:B------:R-:W-:Y:S11]  /*4a60*/  BRA.U !UP4, `(.L_x_94) ;  /* 0x000000010c347547 */ /* 0x000ff6000b800000 */
[----:B------:R-:W-:Y:S01]  /*4a70*/  UPLOP3.LUT UP0, UPT, UPT, UPT, UP3, 0x80, 0x8 ;  /* 0x000000000008789c */ /* 0x000fe20003f0f030 */
[----:B--2---:R-:W-:Y:S02]  /*4a80*/  HFMA2 R0, -RZ, RZ, 0, 5.9604644775390625e-08 ;  /* 0x00000001ff007431 */ /* 0x004fe400000001ff */
[----:B------:R-:W-:Y:S03]  /*4a90*/  IMAD.MOV.U32 R92, RZ, RZ, 0x1 ;  /* 0x00000001ff5c7424 */ /* 0x000fe600078e00ff */
[----:B------:R-:W-:Y:S05]  /*4aa0*/  PLOP3.LUT P0, PT, PT, PT, UP0, 0x80, 0x8 ;  /* 0x000000000008781c */ /* 0x000fea0003f0f008 */
[----:B------:R-:W2:Y:S01]  /*4ab0*/  @UP0 LDCU.64 UR10, c[0x0][0x888] ;  /* 0x00011100ff0a07ac */ /* 0x000ea20008000a00 */
[----:B------:R-:W-:Y:S07]  /*4ac0*/  @UP0 UIMAD UR8, UR36, UR4, URZ ;  /* 0x00000004240802a4 */ /* 0x000fee000f8e02ff */
[----:B------:R-:W-:Y:S01]  /*4ad0*/  @!P0 PRMT R92, R0, 0x7610, R92 ;  /* 0x00007610005c8816 */ /* 0x000fe2000000005c */
[----:B--2---:R-:W-:Y:S03]  /*4ae0*/  @UP0 UIMAD.WIDE UR10, UR8, 0x4, UR10 ;  /* 0x00000004080a08a5 */ /* 0x004fe6000f8e020a */
[----:B------:R-:W2:Y:S03]  /*4af0*/  @!UP0 LDCU UR8, c[0x0][0x880] ;  /* 0x00011000ff0887ac */ /* 0x000ea60008000800 */
[----:B------:R-:W-:Y:S01]  /*4b00*/  IMAD.U32 R8, RZ, RZ, UR10 ;  /* 0x0000000aff087e24 */ /* 0x000fe2000f8e00ff */
[----:B------:R-:W-:Y:S05]  /*4b10*/  MOV R9, UR11 ;  /* 0x0000000b00097c02 */ /* 0x000fea0008000f00 */
[----:B-----5:R4:W5:Y:S02]  /*4b20*/  @P0 LDG.E R49, desc[UR46][R8.64] ;  /* 0x0000002e08310981 */ /* 0x020964000c1e1900 */
[----:B--2-4-:R-:W-:Y:S07]  /*4b30*/  @!P0 IMAD.U32 R49, RZ, RZ, UR8 ;  /* 0x00000008ff318e24 */ /* 0x014fee000f8e00ff */
.L_x_94:
[----:B-----5:R-:W-:Y:S01]  /*4b40*/  @!P2 FSETP.EQ.AND P0, PT, R49, RZ, PT ;  /* 0x000000ff3100a20b */ /* 0x020fe20003f02000 */
[----:B------:R-:W-:Y:S01]  /*4b50*/  @!UPT UIADD3 URZ, UPT, UPT, URZ, URZ, URZ ;  /* 0x000000fffffff290 */ /* 0x000fe2000fffe0ff */
[----:B------:R-:W-:Y:S11]  /*4b60*/  @!P2 BRA `(.L_x_95) ;  /* 0x000000000014a947 */ /* 0x000ff60003800000 */
[----:B------:R-:W-:Y:S02]  /*4b70*/  LOP3.LUT P2, RZ, R92, 0xff, RZ, 0xc0, !PT ;  /* 0x000000ff5cff7812 */ /* 0x000fe4000784c0ff */
[----:B------:R-:W-:Y:S04]  /*4b80*/  PLOP3.LUT P0, PT, PT, PT, UP0, 0x80, 0x8 ;  /* 0x000000000008781c */ /* 0x000fe80003f0f008 */
[----:B------:R-:W-:Y:S07]  /*4b90*/  PLOP3.LUT P0, PT, P0, PT, PT, 0x8, 0x80 ;  /* 0x000000000080781c */ /* 0x000fee000070e170 */
[----:B------:R-:W-:Y:S11]  /*4ba0*/  @P2 FSETP.EQ.AND P0, PT, R49, RZ, PT ;  /* 0x000000ff3100220b */ /* 0x000ff60003f02000 */
[----:B------:R-:W-:Y:S02]  /*4bb0*/  @!UPT UIADD3 URZ, UPT, UPT, URZ, URZ, URZ ;  /* 0x000000fffffff290 */ /* 0x000fe4000fffe0ff */
.L_x_95:
[----:B------:R-:W4:Y:S01]  /*4bc0*/  SYNCS.PHASECHK.TRANS64.TRYWAIT P2, [UR7+0xa0], R14 ;  /* 0x0000a00eff0075a7 */ /* 0x000f220008041107 */
[----:B------:R-:W-:Y:S04]  /*4bd0*/  ELECT P4, URZ, PT ;  /* 0x0000000000ff782f */ /* 0x000fe80003880000 */
[----:B------:R-:W-:Y:S11]  /*4be0*/  PLOP3.LUT P4, PT, P0, P4, PT, 0xf2, 0x2f ;  /* 0x00000000002f781c */ /* 0x000ff60000789e72 */
[----:B------:R-:W-:Y:S02]  /*4bf0*/  @!UPT UIADD3 URZ, UPT, UPT, URZ, URZ, URZ ;  /* 0x000000fffffff290 */ /* 0x000fe4000fffe0ff */
[----:B-1----:R-:W-:Y:S05]  /*4c00*/  @!P4 IADD3 R8, P0, PT, R30, 0x580, RZ ;  /* 0x000005801e08c810 */ /* 0x002fea0007f1e0ff */
[----:B--2---:R-:W-:Y:S01]  /*4c10*/  @!P4 IMAD.X R2, RZ, RZ, R31, P0 ;  /* 0x000000ffff02c224 */ /* 0x004fe200000e061f */
[----:B----4-:R-:W-:Y:S07]  /*4c20*/  @!P2 BRA `(.L_x_96) ;  /* 0x000000580000a947 */ /* 0x010fee0003800000 */
.L_x_194:
[----:B------:R-:W-:Y:S01]  /*4c30*/  @!P4 R2UR UR9, R8 ;  /* 0x000000000809c2ca */ /* 0x000fe200000e0000 */
[----:B------:R-:W-:Y:S01]  /*4c40*/  VOTEU.ALL UP1, P4 ;  /* 0x0000000000ff7886 */ /* 0x000fe20002020000 */
[----:B------:R-:W-:Y:S01]  /*4c50*/  @!P4 R2UR UR8, R2 ;  /* 0x000000000208c2ca */ /* 0x000fe200000e0000 */
[----:B------:R-:W-:Y:S01]  /*4c60*/  VOTEU.ALL UP2, P4 ;  /* 0x0000000000ff7886 */ /* 0x000fe20002040000 */
[----:B------:R-:W-:Y:S01]  /*4c70*/  UMOV UR16, 0x0 ;  /* 0x0000000000107882 */ /* 0x000fe20000000000 */
[----:B------:R-:W-:Y:S01]  /*4c80*/  UMOV UR17, 0x10000000 ;  /* 0x1000000000117882 */ /* 0x000fe20000000000 */
[----:B------:R-:W-:Y:S01]  /*4c90*/  @!UP1 UIADD3 UR40, UPT, UPT, UR7, 0x200, URZ ;  /* 0x0000020007289890 */ /* 0x000fe2000fffe0ff */
[----:B-1----:R-:W-:Y:S01]  /*4ca0*/  @!P4 IMAD.MOV.U32 R0, RZ, RZ, 0x2000 ;  /* 0x00002000ff00c424 */ /* 0x002fe200078e00ff */
[----:B------:R-:W-:Y:S01]  /*4cb0*/  UMOV UR44, UR36 ;  /* 0x00000024002c7c82 */ /* 0x000fe20008000000 */
[----:B------:R-:W-:Y:S01]  /*4cc0*/  @!UP1 UIADD3 UR10, UPT, UPT, UR42, 0x80, URZ ;  /* 0x000000802a0a9890 */ /* 0x000fe2000fffe0ff */
[----:B------:R-:W-:Y:S01]  /*4cd0*/  UMOV UR11, UR43 ;  /* 0x0000002b000b7c82 */ /* 0x000fe20008000000 */
[----:B------:R-:W-:Y:S02]  /*4ce0*/  UMOV UR12, UR36 ;  /* 0x00000024000c7c82 */ /* 0x000fe40008000000 */
[----:B------:R-:W-:Y:S01]  /*4cf0*/  IMAD.U32 R8, RZ, RZ, UR9 ;  /* 0x00000009ff087e24 */ /* 0x000fe2000f8e00ff */
[----:B------:R-:W-:Y:S01]  /*4d00*/  UMOV UR9, UR41 ;  /* 0x0000002900097c82 */ /* 0x000fe20008000000 */
[----:B------:R-:W-:Y:S01]  /*4d10*/  IMAD.U32 R9, RZ, RZ, UR8 ;  /* 0x00000008ff097e24 */ /* 0x000fe2000f8e00ff */
[----:B------:R-:W-:Y:S02]  /*4d20*/  @!UP1 UIADD3 UR8, UPT, UPT, UR7, 0x1200, URZ ;  /* 0x0000120007089890 */ /* 0x000fe4000fffe0ff */
[----:B------:R-:W-:Y:S01]  /*4d30*/  @!P4 R2UR UR18, R8 ;  /* 0x000000000812c2ca */ /* 0x000fe200000e0000 */
[----:B------:R-:W-:Y:S01]  /*4d40*/  VOTEU.ALL UP1, P4 ;  /* 0x0000000000ff7886 */ /* 0x000fe20002020000 */
[----:B------:R-:W-:Y:S01]  /*4d50*/  @!P4 R2UR UR19, R9 ;  /* 0x000000000913c2ca */ /* 0x000fe200000e0000 */
[----:B------:R-:W-:Y:S01]  /*4d60*/  UPRMT UR14, UR37, 0x654, UR41 ;  /* 0x00000654250e7896 */ /* 0x000fe20008000029 */
[----:B------:R-:W-:Y:S05]  /*4d70*/  @!P4 IADD3 R8, P0, PT, R30, 0x580, RZ ;  /* 0x000005801e08c810 */ /* 0x000fea0007f1e0ff */
[----:B------:R-:W-:Y:S06]  /*4d80*/  @!P4 IMAD.X R2, RZ, RZ, R31, P0 ;  /* 0x000000ffff02c224 */ /* 0x000fec00000e061f */
[----:B------:R1:W-:Y:S01]  /*4d90*/  @!UP2 UTMALDG.3D [UR40], [UR18], desc[UR16] ;  /* 0x000010281200a5b4 */ /* 0x0003e20008011000 */
[----:B------:R1:W-:Y:S01]  /*4da0*/  @!UP1 UTMALDG.3D [UR8], [UR18], desc[UR16] ;  /* 0x00001008120095b4 */ /* 0x0003e20008011000 */
[----:B------:R1:W-:Y:S01]  /*4db0*/  @!P4 SYNCS.ARRIVE.TRANS64.RED.A0TR RZ, [UR7+0x80], R0 ;  /* 0x00008000ffffc9a7 */ /* 0x0003e20008300407 */
[----:B------:R-:W-:Y:S01]  /*4dc0*/  SYNCS.ARRIVE.TRANS64.RED.A1T0 RZ, [UR14], RZ ;  /* 0x000000ffffff79a7 */ /* 0x000fe2000810040e */
[----:B------:R-:W2:Y:S02]  /*4dd0*/  SYNCS.PHASECHK.TRANS64.TRYWAIT P2, [UR7+0xa8], R14 ;  /* 0x0000a80eff0075a7 */ /* 0x000ea40008041107 */
[----:B-12---:R-:W-:Y:S05]  /*4de0*/  @!P2 BRA `(.L_x_97) ;  /* 0x0000005400a8a947 */ /* 0x006fea0003800000 */
.L_x_196:
        /* <DEDUP_REMOVED lines=8> */
[----:B------:R-:W-:Y:S01]  /*4e70*/  @!UP1 UIADD3 UR32, UPT, UPT, UR7, 0x2200, URZ ;  /* 0x0000220007209890 */ /* 0x000fe2000fffe0ff */
[----:B------:R-:W-:Y:S01]  /*4e80*/  UMOV UR35, UR43 ;  /* 0x0000002b00237c82 */ /* 0x000fe20008000000 */
[----:B------:R-:W-:Y:S03]  /*4e90*/  @!UP1 UIADD3 UR10, UPT, UPT, UR42, 0xa0, URZ ;  /* 0x000000a02a0a9890 */ /* 0x000fe6000fffe0ff */
[----:B------:R-:W-:Y:S01]  /*4ea0*/  IMAD.U32 R8, RZ, RZ, UR9 ;  /* 0x00000009ff087e24 */ /* 0x000fe2000f8e00ff */
[----:B------:R-:W-:Y:S01]  /*4eb0*/  UMOV UR9, UR33 ;  /* 0x0000002100097c82 */ /* 0x000fe20008000000 */
[----:B------:R-:W-:Y:S01]  /*4ec0*/  IMAD.U32 R9, RZ, RZ, UR8 ;  /* 0x00000008ff097e24 */ /* 0x000fe2000f8e00ff */
[----:B------:R-:W-:Y:S02]  /*4ed0*/  @!UP1 UIADD3 UR8, UPT, UPT, UR7, 0x3200, URZ ;  /* 0x0000320007089890 */ /* 0x000fe4000fffe0ff */
[----:B------:R-:W-:Y:S01]  /*4ee0*/  @!P4 R2UR UR18, R8 ;  /* 0x000000000812c2ca */ /* 0x000fe200000e0000 */
[----:B------:R-:W-:Y:S01]  /*4ef0*/  VOTEU.ALL UP1, P4 ;  /* 0x0000000000ff7886 */ /* 0x000fe20002020000 */
[----:B------:R-:W-:Y:S01]  /*4f00*/  @!P4 R2UR UR19, R9 ;  /* 0x000000000913c2ca */ /* 0x000fe200000e0000 */
[----:B------:R-:W-:Y:S01]  /*4f10*/  UMOV UR11, UR43 ;  /* 0x0000002b000b7c82 */ /* 0x000fe20008000000 */
[----:B------:R-:W-:Y:S01]  /*4f20*/  UMOV UR12, UR36 ;  /* 0x00000024000c7c82 */ /* 0x000fe20008000000 */
[----:B------:R-:W-:Y:S01]  /*4f30*/  UPRMT UR14, UR37, 0x654, UR33 ;  /* 0x00000654250e7896 */ /* 0x000fe20008000021 */
[----:B------:R-:W-:Y:S05]  /*4f40*/  @!P4 IADD3 R8, P0, PT, R30, 0x580, RZ ;  /* 0x000005801e08c810 */ /* 0x000fea0007f1e0ff */
[----:B------:R-:W-:Y:S04]  /*4f50*/  @!P4 IMAD.X R2, RZ, RZ, R31, P0 ;  /* 0x000000ffff02c224 */ /* 0x000fe800000e061f */
[----:B------:R1:W-:Y:S01]  /*4f60*/  @!UP2 UTMALDG.3D [UR32], [UR18], desc[UR16] ;  /* 0x000010201200a5b4 */ /* 0x0003e20008011000 */
[----:B------:R1:W-:Y:S01]  /*4f70*/  @!UP1 UTMALDG.3D [UR8], [UR18], desc[UR16] ;  /* 0x00001008120095b4 */ /* 0x0003e20008011000 */
[----:B------:R1:W-:Y:S01]  /*4f80*/  @!P4 SYNCS.ARRIVE.TRANS64.RED.A0TR RZ, [UR7+0x88], R0 ;  /* 0x00008800ffffc9a7 */ /* 0x0003e20008300407 */
[----:B------:R-:W-:Y:S01]  /*4f90*/  SYNCS.ARRIVE.TRANS64.RED.A1T0 RZ, [UR14], RZ ;  /* 0x000000ffffff79a7 */ /* 0x000fe2000810040e */
[----:B------:R-:W2:Y:S02]  /*4fa0*/  SYNCS.PHASECHK.TRANS64.TRYWAIT P2, [UR7+0xb0], R14 ;  /* 0x0000b00eff0075a7 */ /* 0x000ea40008041107 */
[----:B-12---:R-:W-:Y:S05]  /*4fb0*/  @!P2 BRA `(.L_x_98) ;  /* 0x00000054004ca947 */ /* 0x006fea0003800000 */
.L_x_198:
[----:B------:R-:W2:Y:S01]  /*4fc0*/  LDC.64 R12, c[0x0][0xb18] ;  /* 0x0002c600ff0c7b82 */ /* 0x000ea20000000a00 */
[----:B------:R-:W-:Y:S01]  /*4fd0*/  @!P4 R2UR UR8, R2 ;  /* 0x000000000208c2ca */ /* 0x000fe200000e0000 */
[----:B------:R-:W-:Y:S01]  /*4fe0*/  VOTEU.ALL UP1, P4 ;  /* 0x0000000000ff7886 */ /* 0x000fe20002020000 */
[----:B------:R-:W-:Y:S01]  /*4ff0*/  @!P4 R2UR UR9, R8 ;  /* 0x000000000809c2ca */ /* 0x000fe200000e0000 */
[----:B------:R-:W-:Y:S01]  /*5000*/  VOTEU.ALL UP2, P4 ;  /* 0x0000000000ff7886 */ /* 0x000fe20002040000 */
[----:B------:R-:W-:Y:S03]  /*5010*/  UMOV UR16, 0x0 ;  /* 0x0000000000107882 */ /* 0x000fe60000000000 */
[----:B------:R-:W4:Y:S01]  /*5020*/  @!P1 LDC R2, c[0x0][0xb0c] ;  /* 0x0002c300ff029b82 */ /* 0x000f220000000800 */
[----:B------:R-:W-:Y:S01]  /*5030*/  @!UP1 UIADD3 UR26, UPT, UPT, UR42, 0x40, URZ ;  /* 0x000000402a1a9890 */ /* 0x000fe2000fffe0ff */
[----:B-1----:R-:W-:Y:S01]  /*5040*/  @!P4 IMAD.MOV.U32 R0, RZ, RZ, 0x2000 ;  /* 0x00002000ff00c424 */ /* 0x002fe200078e00ff */
[----:B------:R-:W-:Y:S01]  /*5050*/  @!UP1 UIADD3 UR24, UPT, UPT, UR7, 0x4200, URZ ;  /* 0x0000420007189890 */ /* 0x000fe2000fffe0ff */
[----:B------:R-:W-:Y:S01]  /*5060*/  @P3 SHF.R.U32.HI R26, RZ, 0x10, R21 ;  /* 0x00000010ff1a3819 */ /* 0x000fe20000011615 */
[----:B------:R-:W-:Y:S01]  /*5070*/  UMOV UR17, 0x10000000 ;  /* 0x1000000000117882 */ /* 0x000fe20000000000 */
[----:B------:R-:W-:Y:S01]  /*5080*/  UMOV UR27, UR43 ;  /* 0x0000002b001b7c82 */ /* 0x000fe20008000000 */
[----:B------:R-:W-:Y:S01]  /*5090*/  UMOV UR28, UR36 ;  /* 0x00000024001c7c82 */ /* 0x000fe20008000000 */
[----:B------:R-:W-:Y:S01]  /*50a0*/  IMAD.U32 R9, RZ, RZ, UR8 ;  /* 0x00000008ff097e24 */ /* 0x000fe2000f8e00ff */
[----:B------:R-:W-:Y:S01]  /*50b0*/  @!UP1 UIADD3 UR10, UPT, UPT, UR42, 0xc0, URZ ;  /* 0x000000c02a0a9890 */ /* 0x000fe2000fffe0ff */
[----:B------:R-:W-:Y:S01]  /*50c0*/  IMAD.U32 R8, RZ, RZ, UR9 ;  /* 0x00000009ff087e24 */ /* 0x000fe2000f8e00ff */
[----:B------:R-:W-:Y:S01]  /*50d0*/  @!UP1 UIADD3 UR8, UPT, UPT, UR7, 0x5200, URZ ;  /* 0x0000520007089890 */ /* 0x000fe2000fffe0ff */
[----:B------:R-:W-:Y:S01]  /*50e0*/  VIADD R28, R28, 0x1 ;  /* 0x000000011c1c7836 */ /* 0x000fe20000000000 */
[----:B------:R-:W-:Y:S01]  /*50f0*/  @!P4 R2UR UR19, R9 ;  /* 0x000000000913c2ca */ /* 0x000fe200000e0000 */
[----:B------:R-:W-:Y:S01]  /*5100*/  VOTEU.ALL UP1, P4 ;  /* 0x0000000000ff7886 */ /* 0x000fe20002020000 */
[----:B------:R-:W-:Y:S01]  /*5110*/  @!P4 R2UR UR18, R8 ;  /* 0x000000000812c2ca */ /* 0x000fe200000e0000 */
[----:B------:R-:W-:Y:S01]  /*5120*/  UMOV UR9, UR25 ;  /* 0x0000001900097c82 */ /* 0x000fe20008000000 */
[----:B------:R-:W1:Y:S01]  /*5130*/  LDC.64 R8, c[0x0][0xb10] ;  /* 0x0002c400ff087b82 */ /* 0x000e620000000a00 */
[----:B------:R-:W-:Y:S01]  /*5140*/  UMOV UR11, UR43 ;  /* 0x0000002b000b7c82 */ /* 0x000fe20008000000 */
[----:B------:R-:W-:Y:S01]  /*5150*/  UMOV UR12, UR36 ;  /* 0x00000024000c7c82 */ /* 0x000fe20008000000 */
[----:B------:R-:W-:Y:S08]  /*5160*/  UPRMT UR14, UR37, 0x654, UR25 ;  /* 0x00000654250e7896 */ /* 0x000ff00008000019 */
[----:B------:R1:W-:Y:S01]  /*5170*/  @!UP2 UTMALDG.3D [UR24], [UR18], desc[UR16] ;  /* 0x000010181200a5b4 */ /* 0x0003e20008011000 */
[----:B------:R1:W-:Y:S01]  /*5180*/  @!UP1 UTMALDG.3D [UR8], [UR18], desc[UR16] ;  /* 0x00001008120095b4 */ /* 0x0003e20008011000 */
[----:B------:R5:W-:Y:S01]  /*5190*/  @!P4 SYNCS.ARRIVE.TRANS64.RED.A0TR RZ, [UR7+0x90], R0 ;  /* 0x00009000ffffc9a7 */ /* 0x000be20008300407 */
[C---:B-1----:R-:W-:Y:S01]  /*51a0*/  @!P1 IMAD.HI.U32 R8, R11.reuse, R8, RZ ;  /* 0x000000080b089227 */ /* 0x042fe200078e00ff */
[----:B--2---:R-:W-:Y:S02]  /*51b0*/  @!P1 ISETP.NE.AND P0, PT, R12, 0x1, PT ;  /* 0x000000010c00980c */ /* 0x004fe40003f05270 */
[----:B----4-:R-:W-:Y:S01]  /*51c0*/  @!P1 ISETP.NE.AND P2, PT, R2, 0x1, PT ;  /* 0x000000010200980c */ /* 0x010fe20003f45270 */
[C---:B------:R-:W-:Y:S01]  /*51d0*/  @!P1 IMAD.HI.U32 R13, R10.reuse, R13, RZ ;  /* 0x0000000d0a0d9227 */ /* 0x040fe200078e00ff */
[----:B------:R-:W-:Y:S04]  /*51e0*/  @!P1 SHF.R.U32.HI R8, RZ, R9, R8 ;  /* 0x00000009ff089219 */ /* 0x000fe80000011608 */
[----:B------:R-:W-:Y:S01]  /*51f0*/  @!P1 SEL R8, R11, R8, !P2 ;  /* 0x000000080b089207 */ /* 0x000fe20005000000 */
[----:B------:R-:W-:Y:S01]  /*5200*/  SYNCS.ARRIVE.TRANS64.RED.A1T0 RZ, [UR14], RZ ;  /* 0x000000ffffff79a7 */ /* 0x000fe2000810040e */
[----:B------:R-:W1:Y:S01]  /*5210*/  SYNCS.PHASECHK.TRANS64.TRYWAIT P5, [UR7+0xb8], R14 ;  /* 0x0000b80eff0075a7 */ /* 0x000e6200080a1107 */
[----:B-----5:R-:W2:Y:S02]  /*5220*/  @!P1 LDC R0, c[0x0][0xb20] ;  /* 0x0002c800ff009b82 */ /* 0x020ea40000000800 */
[----:B--2---:R-:W-:Y:S04]  /*5230*/  @!P1 SHF.R.U32.HI R0, RZ, R0, R13 ;  /* 0x00000000ff009219 */ /* 0x004fe8000001160d */
[----:B------:R-:W-:Y:S05]  /*5240*/  @!P1 SEL R9, R10, R0, !P0 ;  /* 0x000000000a099207 */ /* 0x000fea0004000000 */
[----:B------:R-:W-:Y:S02]  /*5250*/  @!P1 IMAD.IADD R0, R9, 0x1, -R8 ;  /* 0x0000000109009824 */ /* 0x000fe400078e0a08 */
[----:B------:R-:W-:Y:S02]  /*5260*/  @!P1 IMAD.IADD R8, R8, 0x1, -R9 ;  /* 0x0000000108089824 */ /* 0x000fe400078e0a09 */
[----:B------:R-:W-:Y:S02]  /*5270*/  @!P1 IMAD R11, R0, R2, R11 ;  /* 0x00000002000b9224 */ /* 0x000fe400078e020b */
[----:B------:R-:W-:Y:S01]  /*5280*/  @!P1 IMAD R10, R8, R12, R10 ;  /* 0x0000000c080a9224 */ /* 0x000fe200078e020a */
[----:B-1----:R-:W-:Y:S06]  /*5290*/  @!P5 BRA `(.L_x_99) ;  /* 0x0000005000acd947 */ /* 0x002fec0003800000 */
.L_x_200:
[----:B------:R-:W-:Y:S01]  /*52a0*/  @!P4 IADD3 R2, P0, PT, R30, 0x580, RZ ;  /* 0x000005801e02c810 */ /* 0x000fe20007f1e0ff */
[----:B------:R-:W-:Y:S01]  /*52b0*/  VOTEU.ALL UP1, P4 ;  /* 0x0000000000ff7886 */ /* 0x000fe20002020000 */
[----:B------:R-:W-:Y:S01]  /*52c0*/  VOTEU.ALL UP2, P4 ;  /* 0x0000000000ff7886 */ /* 0x000fe20002040000 */
[----:B------:R-:W-:Y:S01]  /*52d0*/  UMOV UR14, 0x0 ;  /* 0x00000000000e7882 */ /* 0x000fe20000000000 */
[----:B------:R-:W-:Y:S01]  /*52e0*/  @!P4 R2UR UR9, R2 ;  /* 0x000000000209c2ca */ /* 0x000fe200000e0000 */
[----:B-1----:R-:W-:Y:S01]  /*52f0*/  @!P4 IMAD.X R0, RZ, RZ, R31, P0 ;  /* 0x000000ffff00c224 */ /* 0x002fe200000e061f */
[----:B------:R-:W-:Y:S01]  /*5300*/  @!UP1 UIADD3 UR17, UPT, UPT, UR7, 0x98, URZ ;  /* 0x0000009807119890 */ /* 0x000fe2000fffe0ff */
[----:B------:R-:W-:Y:S01]  /*5310*/  ISETP.NE.AND P0, PT, R28, 0x2, PT ;  /* 0x000000021c00780c */ /* 0x000fe20003f05270 */
[----:B------:R-:W-:Y:S01]  /*5320*/  @!UP1 UIADD3 UR18, UPT, UPT, UR42, 0x60, URZ ;  /* 0x000000602a129890 */ /* 0x000fe2000fffe0ff */
[----:B------:R-:W-:Y:S01]  /*5330*/  LOP3.LUT R29, R29, 0x1, RZ, 0x3c, !PT ;  /* 0x000000011d1d7812 */ /* 0x000fe200078e3cff */
[----:B------:R-:W-:Y:S01]  /*5340*/  @!UP1 UIADD3 UR16, UPT, UPT, UR7, 0x6200, URZ ;  /* 0x0000620007109890 */ /* 0x000fe2000fffe0ff */
[----:B------:R-:W-:Y:S01]  /*5350*/  @!P4 R2UR UR8, R0 ;  /* 0x000000000008c2ca */ /* 0x000fe200000e0000 */
[----:B------:R-:W-:Y:S01]  /*5360*/  UMOV UR15, 0x10000000 ;  /* 0x10000000000f7882 */ /* 0x000fe20000000000 */
[----:B------:R-:W-:Y:S01]  /*5370*/  UMOV UR19, UR43 ;  /* 0x0000002b00137c82 */ /* 0x000fe20008000000 */
[----:B------:R-:W-:Y:S01]  /*5380*/  UMOV UR20, UR36 ;  /* 0x0000002400147c82 */ /* 0x000fe20008000000 */
[----:B------:R-:W-:Y:S01]  /*5390*/  @!UP1 UIADD3 UR10, UPT, UPT, UR42, 0xe0, URZ ;  /* 0x000000e02a0a9890 */ /* 0x000fe2000fffe0ff */
[----:B------:R-:W-:Y:S01]  /*53a0*/  SEL R0, RZ, 0x1, P0 ;  /* 0x00000001ff007807 */ /* 0x000fe20000000000 */
[----:B------:R-:W-:Y:S01]  /*53b0*/  IMAD.U32 R8, RZ, RZ, UR9 ;  /* 0x00000009ff087e24 */ /* 0x000fe2000f8e00ff */
[----:B------:R-:W-:Y:S01]  /*53c0*/  UMOV UR11, UR43 ;  /* 0x0000002b000b7c82 */ /* 0x000fe20008000000 */
[----:B------:R-:W-:Y:S01]  /*53d0*/  UMOV UR12, UR36 ;  /* 0x00000024000c7c82 */ /* 0x000fe20008000000 */
[----:B------:R-:W-:Y:S01]  /*53e0*/  UMOV UR9, UR17 ;  /* 0x0000001100097c82 */ /* 0x000fe20008000000 */
[----:B------:R-:W-:Y:S01]  /*53f0*/  @P3 R2UR UR36, R26 ;  /* 0x000000001a2432ca */ /* 0x000fe200000e0000 */
[----:B------:R-:W-:Y:S01]  /*5400*/  IMAD.IADD R15, R10, 0x1, R90 ;  /* 0x000000010a0f7824 */ /* 0x000fe200078e025a */
[----:B------:R-:W-:Y:S01]  /*5410*/  @!P4 R2UR UR22, R8 ;  /* 0x000000000816c2ca */ /* 0x000fe200000e0000 */
[----:B------:R-:W-:Y:S01]  /*5420*/  IMAD.U32 R9, RZ, RZ, UR8 ;  /* 0x00000008ff097e24 */ /* 0x000fe2000f8e00ff */
[----:B------:R-:W-:Y:S01]  /*5430*/  @!UP1 UIADD3 UR8, UPT, UPT, UR7, 0x7200, URZ ;  /* 0x0000720007089890 */ /* 0x000fe2000fffe0ff */
[----:B------:R-:W-:Y:S01]  /*5440*/  LOP3.LUT R27, R27, R0, RZ, 0x3c, !PT ;  /* 0x000000001b1b7212 */ /* 0x000fe200078e3cff */
[----:B------:R-:W-:Y:S01]  /*5450*/  VOTEU.ALL UP1, P4 ;  /* 0x0000000000ff7886 */ /* 0x000fe20002020000 */
[----:B------:R-:W-:Y:S01]  /*5460*/  IMAD.IADD R14, R11, 0x1, R91 ;  /* 0x000000010b0e7824 */ /* 0x000fe200078e025b */
[----:B------:R-:W-:Y:S02]  /*5470*/  @!P4 R2UR UR23, R9 ;  /* 0x000000000917c2ca */ /* 0x000fe400000e0000 */
[----:B------:R-:W-:Y:S11]  /*5480*/  SEL R28, R28, RZ, P0 ;  /* 0x000000ff1c1c7207 */ /* 0x000ff60000000000 */
[----:B------:R2:W-:Y:S01]  /*5490*/  @!UP2 UTMALDG.3D [UR16], [UR22], desc[UR14] ;  /* 0x00000e101600a5b4 */ /* 0x0005e20008011000 */
[----:B------:R2:W-:Y:S01]  /*54a0*/  @!UP1 UTMALDG.3D [UR8], [UR22], desc[UR14] ;  /* 0x00000e08160095b4 */ /* 0x0005e20008011000 */
[----:B------:R2:W-:Y:S01]  /*54b0*/  @!P4 SYNCS.ARRIVE.TRANS64.RED.A0TR RZ, [UR7+0x98], R25 ;  /* 0x00009819ffffc9a7 */ /* 0x0005e20008300407 */
[----:B------:R-:W-:Y:S01]  /*54c0*/  UPLOP3.LUT UP1, UPT, UPT, UPT, UPT, 0x80, 0x8 ;  /* 0x000000000008789c */ /* 0x000fe20003f2f070 */
[----:B------:R-:W-:Y:S01]  /*54d0*/  SYNCS.ARRIVE.TRANS64.RED.A1T0 RZ, [UR13], RZ ;  /* 0x000000ffffff79a7 */ /* 0x000fe2000810040d */
[----:B------:R-:W-:Y:S09]  /*54e0*/  @P3 BRA `(.L_x_100) ;  /* 0xfffffff000343947 */ /* 0x000ff2000383ffff */
[----:B------:R-:W-:-:S04]  /*54f0*/  SHF.L.U32 R2, R29, 0x1f, RZ ;  /* 0x0000001f1d027819 */ /* 0x000fc800000006ff */
[----:B------:R-:W1:Y:S02]  /*5500*/  SYNCS.PHASECHK.TRANS64.TRYWAIT P0, [UR7+0xa0], R2 ;  /* 0x0000a002ff0075a7 */ /* 0x000e640008001107 */
[----:B-1----:R-:W-:Y:S05]  /*5510*/  @!P0 BRA `(.L_x_101) ;  /* 0x0000005000248947 */ /* 0x002fea0003800000 */
.L_x_202:
[----:B------:R-:W4:Y:S02]  /*5520*/  SYNCS.PHASECHK.TRANS64.TRYWAIT P0, [UR7+0xa8], R2 ;  /* 0x0000a802ff0075a7 */ /* 0x000f240008001107 */
[----:B----4-:R-:W-:Y:S05]  /*5530*/  @!P0 BRA `(.L_x_102) ;  /* 0x0000005000348947 */ /* 0x010fea0003800000 */
.L_x_204:
[----:B------:R-:W4:Y:S02]  /*5540*/  SYNCS.PHASECHK.TRANS64.TRYWAIT P0, [UR7+0xb0], R2 ;  /* 0x0000b002ff0075a7 */ /* 0x000f240008001107 */
[----:B----4-:R-:W-:Y:S05]  /*5550*/  @!P0 BRA `(.L_x_103) ;  /* 0x0000005000448947 */ /* 0x010fea0003800000 */
.L_x_206:
[----:B-1----:R-:W-:-:S07]  /*5560*/  MOV R0, UR7 ;  /* 0x0000000700007c02 */ /* 0x002fce0008000f00 */
.L_x_104:
[----:B-1----:R-:W-:-:S04]  /*5570*/  SHF.L.U32 R2, R29, 0x1f, RZ ;  /* 0x0000001f1d027819 */ /* 0x002fc800000006ff */
[----:B------:R1:W4:Y:S03]  /*5580*/  SYNCS.PHASECHK.TRANS64.TRYWAIT P0, [R0+URZ+0xb8], R2 ;  /* 0x0000b802000075a7 */ /* 0x00032600080011ff */
[----:B----4-:R-:W-:Y:S05]  /*5590*/  @!P0 NANOSLEEP.SYNCS 0x989680 ;  /* 0x009896800000895d */ /* 0x010fea0003900000 */
[----:B------:R-:W4:Y:S02]  /*55a0*/  @!P0 SYNCS.PHASECHK.TRANS64 P0, [R0+URZ+0xb8], R2 ;  /* 0x0000b802000085a7 */ /* 0x000f2400080010ff */
[----:B--2-4-:R-:W-:Y:S05]  /*55b0*/  @P0 EXIT ;  /* 0x000000000000094d */ /* 0x014fea0003800000 */
[----:B------:R-:W-:Y:S05]  /*55c0*/  BRA `(.L_x_104) ;  /* 0xfffffffc00e87947 */ /* 0x000fea000383ffff */
.L_x_89:
[----:B------:R-:W-:-:S06]  /*55d0*/  UISETP.GE.AND UP1, UPT, UR10, 0x4, UPT ;  /* 0x000000040a00788c */ /* 0x000fcc000bf26270 */
[----:B------:R-:W-:-:S13]  /*55e0*/  PLOP3.LUT P0, PT, PT, PT, UP1, 0x80, 0x8 ;  /* 0x000000000008781c */ /* 0x000fda0003f0f018 */
[----:B------:R-:W-:Y:S05]  /*55f0*/  @!P0 EXIT ;  /* 0x000000000000894d */ /* 0x000fea0003800000 */
[----:B------:R-:W-:Y:S01]  /*5600*/  BAR.SYNC.DEFER_BLOCKING 0x6, 0xa0 ;  /* 0x0182800000007b1d */ /* 0x000fe20000010000 */
[C---:B------:R-:W-:Y:S01]  /*5610*/  IMAD.SHL.U32 R4, R105.reuse, 0x20, RZ ;  /* 0x0000002069047824 */ /* 0x040fe200078e00ff */
[C---:B------:R-:W-:Y:S01]  /*5620*/  SHF.L.U32 R3, R96.reuse, 0x15, RZ ;  /* 0x0000001560037819 */ /* 0x040fe200000006ff */
[----:B------:R-:W-:Y:S01]  /*5630*/  IMAD.SHL.U32 R5, R96, 0x400, RZ ;  /* 0x0000040060057824 */ /* 0x000fe200078e00ff */
[C---:B------:R-:W-:Y:S01]  /*5640*/  LOP3.LUT R106, R105.reuse, 0x60, RZ, 0xc0, !PT ;  /* 0x00000060696a7812 */ /* 0x040fe200078ec0ff */
[C---:B------:R-:W-:Y:S01]  /*5650*/  IMAD.SHL.U32 R2, R105.reuse, 0x4, RZ ;  /* 0x0000000469027824 */ /* 0x040fe200078e00ff */
[----:B------:R-:W-:Y:S02]  /*5660*/  UMOV UR48, 0x400 ;  /* 0x0000040000307882 */ /* 0x000fe40000000000 */
[----:B------:R-:W1:Y:S01]  /*5670*/  LDC R95, c[0x0][0x370] ;  /* 0x0000dc00ff5f7b82 */ /* 0x000e620000000800 */
[----:B------:R-:W-:Y:S01]  /*5680*/  ULEA UR48, UR37, UR48, 0x18 ;  /* 0x0000003025307291 */ /* 0x000fe2000f8ec0ff */
[C---:B------:R-:W-:Y:S01]  /*5690*/  LOP3.LUT R104, R4.reuse, 0xb20, RZ, 0xc0, !PT ;  /* 0x00000b2004687812 */ /* 0x040fe200078ec0ff */
[----:B------:R-:W-:Y:S01]  /*56a0*/  IMAD.U32 R46, R105, 0x10000, RZ ;  /* 0x00010000692e7824 */ /* 0x000fe200078e00ff */
[----:B------:R-:W-:Y:S01]  /*56b0*/  LOP3.LUT R4, R4, 0xc0, RZ, 0xc0, !PT ;  /* 0x000000c004047812 */ /* 0x000fe200078ec0ff */
[----:B------:R-:W-:Y:S01]  /*56c0*/  UIADD3 UR4, UPT, UPT, UR48, 0x200, URZ ;  /* 0x0000020030047890 */ /* 0x000fe2000fffe0ff */
[----:B------:R-:W-:Y:S01]  /*56d0*/  LOP3.LUT R104, R104, 0x400, R5, 0xf8, !PT ;  /* 0x0000040068687812 */ /* 0x000fe200078ef805 */
[----:B------:R-:W-:Y:S01]  /*56e0*/  HFMA2 R45, -RZ, RZ, 0, 0 ;  /* 0x00000000ff2d7431 */ /* 0x000fe200000001ff */
[----:B------:R-:W2:Y:S01]  /*56f0*/  LDC R42, c[0x0][0xb0c] ;  /* 0x0002c300ff2a7b82 */ /* 0x000ea20000000800 */
[----:B------:R-:W-:Y:S01]  /*5700*/  LOP3.LUT R2, R4, 0x18, R2, 0xf8, !PT ;  /* 0x0000001804027812 */ /* 0x000fe200078ef802 */
[----:B------:R-:W-:Y:S01]  /*5710*/  IMAD.MOV.U32 R101, RZ, RZ, 0x1 ;  /* 0x00000001ff657424 */ /* 0x000fe200078e00ff */
[----:B------:R-:W-:Y:S01]  /*5720*/  LOP3.LUT R3, R3, 0x200000, RZ, 0xc0, !PT ;  /* 0x0020000003037812 */ /* 0x000fe200078ec0ff */
[----:B------:R-:W-:Y:S01]  /*5730*/  IMAD.MOV.U32 R100, RZ, RZ, RZ ;  /* 0x000000ffff647224 */ /* 0x000fe200078e00ff */
[----:B------:R-:W-:Y:S01]  /*5740*/  LOP3.LUT R104, R104, R2, RZ, 0xfc, !PT ;  /* 0x0000000268687212 */ /* 0x000fe200078efcff */
[----:B------:R-:W-:Y:S01]  /*5750*/  IMAD.MOV.U32 R109, RZ, RZ, RZ ;  /* 0x000000ffff6d7224 */ /* 0x000fe200078e00ff */
[----:B------:R-:W-:Y:S01]  /*5760*/  MOV R97, UR4 ;  /* 0x0000000400617c02 */ /* 0x000fe20008000f00 */
[----:B------:R-:W3:Y:S01]  /*5770*/  LDC R93, c[0x0][0xb20] ;  /* 0x0002c800ff5d7b82 */ /* 0x000ee20000000800 */
[----:B------:R-:W4:Y:S01]  /*5780*/  LDS R0, [UR48+0x180] ;  /* 0x00018030ff007984 */ /* 0x000f220008000800 */
[----:B------:R-:W-:Y:S01]  /*5790*/  LOP3.LUT R103, R105, 0x2, RZ, 0xc0, !PT ;  /* 0x0000000269677812 */ /* 0x000fe200078ec0ff */
[----:B------:R-:W1:Y:S01]  /*57a0*/  LDCU.64 UR52, c[0x0][0x348] ;  /* 0x00006900ff3477ac */ /* 0x000e620008000a00 */
[----:B------:R-:W-:Y:S01]  /*57b0*/  LOP3.LUT R46, R3, 0x400000, R46, 0xf8, !PT ;  /* 0x00400000032e7812 */ /* 0x000fe200078ef82e */
[----:B------:R-:W-:Y:S01]  /*57c0*/  IMAD R104, R104, 0x2, R97 ;  /* 0x0000000268687824 */ /* 0x000fe200078e0261 */
[----:B------:R-:W-:Y:S01]  /*57d0*/  LOP3.LUT R105, R105, 0x4, RZ, 0xc0, !PT ;  /* 0x0000000469697812 */ /* 0x000fe200078ec0ff */
[----:B------:R-:W1:Y:S01]  /*57e0*/  LDCU.64 UR38, c[0x0][0x888] ;  /* 0x00011100ff2677ac */ /* 0x000e620008000a00 */
[----:B------:R-:W1:Y:S01]  /*57f0*/  LDC R41, c[0x0][0xb30] ;  /* 0x0002cc00ff297b82 */ /* 0x000e620000000800 */
[----:B------:R-:W-:Y:S01]  /*5800*/  MOV R99, RZ ;  /* 0x000000ff00637202 */ /* 0x000fe20000000f00 */
[--C-:B------:R-:W-:Y:S01]  /*5810*/  IMAD R103, R103, -0x10, R104.reuse ;  /* 0xfffffff067677824 */ /* 0x100fe200078e0268 */
[----:B------:R-:W1:Y:S01]  /*5820*/  LDCU.64 UR44, c[0x0][0x890] ;  /* 0x00011200ff2c77ac */ /* 0x000e620008000a00 */
[----:B------:R-:W-:Y:S01]  /*5830*/  IMAD R102, R105, -0x10, R104 ;  /* 0xfffffff069667824 */ /* 0x000fe200078e0268 */
[----:B------:R-:W-:-:S03]  /*5840*/  UMOV UR49, URZ ;  /* 0x000000ff00317c82 */ /* 0x000fc60008000000 */
[----:B------:R-:W1:Y:S01]  /*5850*/  LDC.64 R88, c[0x0][0xb10] ;  /* 0x0002c400ff587b82 */ /* 0x000e620000000a00 */
[----:B------:R-:W-:-:S07]  /*5860*/  UMOV UR51, URZ ;  /* 0x000000ff00337c82 */ /* 0x000fce0008000000 */
[----:B------:R-:W1:Y:S08]  /*5870*/  LDC.64 R38, c[0x0][0xb18] ;  /* 0x0002c600ff267b82 */ /* 0x000e700000000a00 */
[----:B------:R-:W1:Y:S08]  /*5880*/  LDC.64 R36, c[0x0][0xb28] ;  /* 0x0002ca00ff247b82 */ /* 0x000e700000000a00 */
[----:B------:R-:W1:Y:S01]  /*5890*/  LDC.64 R86, c[0x0][0x8b0] ;  /* 0x00022c00ff567b82 */ /* 0x000e620000000a00 */
[----:B----4-:R-:W-:-:S07]  /*58a0*/  IMAD.IADD R46, R0, 0x1, R46 ;  /* 0x00000001002e7824 */ /* 0x010fce00078e022e */
[----:B------:R-:W4:Y:S08]  /*58b0*/  LDC.64 R84, c[0x0][0x8a8] ;  /* 0x00022a00ff547b82 */ /* 0x000f300000000a00 */
[----:B--23--:R-:W1:Y:S02]  /*58c0*/  LDC R94, c[0x0][0x374] ;  /* 0x0000dd00ff5e7b82 */ /* 0x00ce640000000800 */
.L_x_148:
[----:B------:R-:W-:Y:S02]  /*58d0*/  LEA R0, R109, UR48, 0x3 ;  /* 0x000000306d007c11 */ /* 0x000fe4000f8e18ff */
[----:B------:R-:W-:Y:S02]  /*58e0*/  SHF.L.U32 R2, R99, 0x1f, RZ ;  /* 0x0000001f63027819 */ /* 0x000fe400000006ff */
[----:B-1----:R-:W-:Y:S02]  /*58f0*/  LEA R16, R109, UR48, 0x4 ;  /* 0x000000306d107c11 */ /* 0x002fe4000f8e20ff */
[----:B------:R-:W2:Y:S02]  /*5900*/  SYNCS.PHASECHK.TRANS64.TRYWAIT P0, [R0+URZ+0xd0], R2 ;  /* 0x0000d002000075a7 */ /* 0x000ea400080011ff */
[----:B--23--:R-:W-:Y:S05]  /*5910*/  @!P0 BRA `(.L_x_105) ;  /* 0x0000004c006c8947 */ /* 0x00cfea0003800000 */
.L_x_207:
[----:B------:R-:W3:Y:S01]  /*5920*/  LDC.64 R10, c[0x0][0xb10] ;  /* 0x0002c400ff0a7b82 */ /* 0x000ee20000000a00 */
[----:B------:R-:W4:Y:S01]  /*5930*/  LDS.128 R16, [R16+0x160] ;  /* 0x0001600010107984 */ /* 0x000f220000000c00 */
[----:B-1----:R-:W-:Y:S01]  /*5940*/  ISETP.NE.AND P1, PT, R41, 0x1, PT ;  /* 0x000000012900780c */ /* 0x002fe20003f25270 */
[----:B--2---:R-:W-:Y:S01]  /*5950*/  VIADD R0, R0, 0xe0 ;  /* 0x000000e000007836 */ /* 0x004fe20000000000 */
[----:B------:R-:W-:Y:S04]  /*5960*/  ISETP.GE.AND P0, PT, R40, 0x1, PT ;  /* 0x000000012800780c */ /* 0x000fe80003f06270 */
[----:B------:R-:W1:Y:S01]  /*5970*/  LDC.64 R8, c[0x0][0xb18] ;  /* 0x0002c600ff087b82 */ /* 0x000e620000000a00 */
[----:B------:R-:W-:Y:S01]  /*5980*/  PRMT R0, RZ, 0x654, R0 ;  /* 0x00000654ff007816 */ /* 0x000fe20000000000 */
[----:B------:R-:W-:Y:S01]  /*5990*/  @!PT LDS RZ, [RZ] ;  /* 0x00000000fffff984 */ /* 0x000fe20000000800 */
[----:B------:R-:W-:Y:S01]  /*59a0*/  @!PT LDS RZ, [RZ] ;  /* 0x00000000fffff984 */ /* 0x000fe20000000800 */
[----:B------:R-:W-:Y:S01]  /*59b0*/  @!PT LDS RZ, [RZ] ;  /* 0x00000000fffff984 */ /* 0x000fe20000000800 */
[----:B------:R-:W-:Y:S01]  /*59c0*/  @!PT LDS RZ, [RZ] ;  /* 0x00000000fffff984 */ /* 0x000fe20000000800 */
[----:B------:R2:W-:Y:S06]  /*59d0*/  MEMBAR.ALL.CTA ;  /* 0x0000000000007992 */ /* 0x0005ec0000008000 */
[----:B--2---:R-:W2:Y:S01]  /*59e0*/  FENCE.VIEW.ASYNC.S ;  /* 0x00000000000073c6 */ /* 0x004ea20000000000 */
[----:B------:R-:W1:Y:S08]  /*59f0*/  @!P1 LDC R12, c[0x0][0xb20] ;  /* 0x0002c800ff0c9b82 */ /* 0x000e700000000800 */
[----:B------:R-:W1:Y:S01]  /*5a00*/  @!P1 LDC R7, c[0x0][0xb0c] ;  /* 0x0002c300ff079b82 */ /* 0x000e620000000800 */
[----:B--2---:R2:W-:Y:S01]  /*5a10*/  SYNCS.ARRIVE.TRANS64.RED.A1T0 RZ, [R0+URZ], RZ ;  /* 0x000000ff00ff79a7 */ /* 0x0045e200081004ff */
[----:B----4-:R-:W-:Y:S04]  /*5a20*/  LOP3.LUT P4, RZ, R18, 0x1, RZ, 0xc0, !PT ;  /* 0x0000000112ff7812 */ /* 0x010fe8000788c0ff */
[----:B------:R-:W-:Y:S09]  /*5a30*/  P2R R107, PR, RZ, 0x10 ;  /* 0x00000010ff6b7803 */ /* 0x000ff20000000000 */
[----:B------:R-:W-:Y:S02]  /*5a40*/  @P4 MOV R44, R16 ;  /* 0x00000010002c4202 */ /* 0x000fe40000000f00 */
[----:B------:R-:W-:Y:S01]  /*5a50*/  @P4 LOP3.LUT R43, R17, 0xffff, RZ, 0xc0, !PT ;  /* 0x0000ffff112b4812 */ /* 0x000fe200078ec0ff */
[----:B--23--:R-:W-:Y:S06]  /*5a60*/  @!P0 BRA `(.L_x_106) ;  /* 0x0000000000a48947 */ /* 0x00cfec0003800000 */
[----:B------:R-:W-:Y:S01]  /*5a70*/  IMAD.HI.U32 R0, R94, R39, RZ ;  /* 0x000000275e007227 */ /* 0x000fe200078e00ff */
[----:B------:R-:W-:Y:S02]  /*5a80*/  ISETP.NE.AND P0, PT, R38, 0x1, PT ;  /* 0x000000012600780c */ /* 0x000fe40003f05270 */
[----:B------:R-:W-:Y:S01]  /*5a90*/  ISETP.NE.AND P2, PT, R40, 0x1, PT ;  /* 0x000000012800780c */ /* 0x000fe20003f45270 */
[----:B------:R-:W-:Y:S01]  /*5aa0*/  IMAD.HI.U32 R4, R95, R88, RZ ;  /* 0x000000585f047227 */ /* 0x000fe200078e00ff */
[----:B------:R-:W-:Y:S02]  /*5ab0*/  SHF.R.U32.HI R0, RZ, R93, R0 ;  /* 0x0000005dff007219 */ /* 0x000fe40000011600 */
[----:B------:R-:W-:Y:S01]  /*5ac0*/  ISETP.NE.AND P3, PT, R42, 0x1, PT ;  /* 0x000000012a00780c */ /* 0x000fe20003f65270 */
[----:B------:R-:W-:Y:S01]  /*5ad0*/  IMAD.HI.U32 R6, R43, R39, RZ ;  /* 0x000000272b067227 */ /* 0x000fe200078e00ff */
[-C--:B------:R-:W-:Y:S02]  /*5ae0*/  SHF.R.U32.HI R4, RZ, R89.reuse, R4 ;  /* 0x00000059ff047219 */ /* 0x080fe40000011604 */
[----:B------:R-:W-:Y:S01]  /*5af0*/  SEL R0, R94, R0, !P0 ;  /* 0x000000005e007207 */ /* 0x000fe20004000000 */
[----:B------:R-:W-:Y:S01]  /*5b00*/  IMAD.HI.U32 R5, R44, R88, RZ ;  /* 0x000000582c057227 */ /* 0x000fe200078e00ff */
[----:B------:R-:W-:Y:S03]  /*5b10*/  SEL R4, R95, R4, !P3 ;  /* 0x000000045f047207 */ /* 0x000fe60005800000 */
[-C--:B------:R-:W-:Y:S01]  /*5b20*/  IMAD.HI.U32 R3, R0, R36.reuse, RZ ;  /* 0x0000002400037227 */ /* 0x080fe200078e00ff */
[----:B------:R-:W-:Y:S03]  /*5b30*/  SHF.R.U32.HI R5, RZ, R89, R5 ;  /* 0x00000059ff057219 */ /* 0x000fe60000011605 */
[----:B------:R-:W-:Y:S01]  /*5b40*/  IMAD.HI.U32 R2, R4, R36, RZ ;  /* 0x0000002404027227 */ /* 0x000fe200078e00ff */
[----:B------:R-:W-:Y:S02]  /*5b50*/  @P2 SHF.R.U32.HI R0, RZ, R37, R3 ;  /* 0x00000025ff002219 */ /* 0x000fe40000011603 */
[----:B------:R-:W-:Y:S02]  /*5b60*/  SHF.R.U32.HI R3, RZ, R93, R6 ;  /* 0x0000005dff037219 */ /* 0x000fe40000011606 */
[----:B------:R-:W-:Y:S01]  /*5b70*/  @P2 SHF.R.U32.HI R4, RZ, R37, R2 ;  /* 0x00000025ff042219 */ /* 0x000fe20000011602 */
[----:B------:R-:W-:Y:S01]  /*5b80*/  IMAD R0, R40, R0, RZ ;  /* 0x0000000028007224 */ /* 0x000fe200078e02ff */
[----:B------:R-:W-:Y:S02]  /*5b90*/  SEL R3, R43, R3, !P0 ;  /* 0x000000032b037207 */ /* 0x000fe40004000000 */
[----:B------:R-:W-:Y:S01]  /*5ba0*/  SEL R2, R44, R5, !P3 ;  /* 0x000000052c027207 */ /* 0x000fe20005800000 */
[----:B------:R-:W-:Y:S01]  /*5bb0*/  IMAD R5, R40, R4, RZ ;  /* 0x0000000428057224 */ /* 0x000fe200078e02ff */
[C---:B------:R-:W-:Y:S01]  /*5bc0*/  ISETP.GE.AND P0, PT, R3.reuse, R0, PT ;  /* 0x000000000300720c */ /* 0x040fe20003f06270 */
[C---:B------:R-:W-:Y:S03]  /*5bd0*/  IMAD.HI.U32 R0, R3.reuse, R36, RZ ;  /* 0x0000002403007227 */ /* 0x040fe600078e00ff */
[C---:B------:R-:W-:Y:S02]  /*5be0*/  ISETP.GE.OR P0, PT, R2.reuse, R5, P0 ;  /* 0x000000050200720c */ /* 0x040fe40000706670 */
[----:B------:R-:W-:Y:S04]  /*5bf0*/  SHF.R.U32.HI R0, RZ, R37, R0 ;  /* 0x00000025ff007219 */ /* 0x000fe80000011600 */
[C---:B------:R-:W-:Y:S05]  /*5c00*/  SEL R6, R3.reuse, R0, !P2 ;  /* 0x0000000003067207 */ /* 0x040fea0005000000 */
        /* <DEDUP_REMOVED lines=14> */
[----:B------:R-:W-:Y:S07]  /*5cf0*/  IMAD R43, R3, R38, R43 ;  /* 0x00000026032b7224 */ /* 0x000fee00078e022b */
.L_x_106:
[----:B-1----:R-:W-:Y:S01]  /*5d00*/  @!P1 ISETP.NE.AND P0, PT, R8, 0x1, PT ;  /* 0x000000010800980c */ /* 0x002fe20003f05270 */
[----:B------:R-:W-:Y:S01]  /*5d10*/  @!P1 IMAD.HI.U32 R2, R43, R9, RZ ;  /* 0x000000092b029227 */ /* 0x000fe200078e00ff */
[----:B------:R-:W-:Y:S01]  /*5d20*/  R2UR UR42, R14 ;  /* 0x000000000e2a72ca */ /* 0x000fe200000e0000 */
[----:B------:R-:W-:Y:S01]  /*5d30*/  BSSY.RECONVERGENT B6, `(.L_x_107) ;  /* 0x0000031000067945 */ /* 0x000fe20003800200 */
[----:B------:R-:W-:Y:S01]  /*5d40*/  R2UR UR41, R15 ;  /* 0x000000000f2972ca */ /* 0x000fe200000e0000 */
[C---:B------:R-:W-:Y:S01]  /*5d50*/  @!P1 IMAD.HI.U32 R0, R44.reuse, R10, RZ ;  /* 0x0000000a2c009227 */ /* 0x040fe200078e00ff */
[----:B------:R-:W-:Y:S02]  /*5d60*/  @!P1 SHF.R.U32.HI R2, RZ, R12, R2 ;  /* 0x0000000cff029219 */ /* 0x000fe40000011602 */
[----:B------:R-:W-:Y:S01]  /*5d70*/  @!P1 ISETP.NE.AND P2, PT, R7, 0x1, PT ;  /* 0x000000010700980c */ /* 0x000fe20003f45270 */
[----:B------:R-:W-:Y:S01]  /*5d80*/  VIADD R109, R109, 0x1 ;  /* 0x000000016d6d7836 */ /* 0x000fe20000000000 */
[----:B------:R-:W-:Y:S02]  /*5d90*/  @!P1 SEL R2, R43, R2, !P0 ;  /* 0x000000022b029207 */ /* 0x000fe40004000000 */
[----:B------:R-:W-:Y:S02]  /*5da0*/  @!P1 SHF.R.U32.HI R0, RZ, R11, R0 ;  /* 0x0000000bff009219 */ /* 0x000fe40000011600 */
[----:B------:R-:W-:Y:S01]  /*5db0*/  LOP3.LUT P0, RZ, R97, 0x1b0, RZ, 0xc0, !PT ;  /* 0x000001b061ff7812 */ /* 0x000fe2000780c0ff */
[----:B------:R-:W-:Y:S01]  /*5dc0*/  USHF.L.U32 UR42, UR42, 0x6, URZ ;  /* 0x000000062a2a7899 */ /* 0x000fe200080006ff */
[----:B------:R-:W-:Y:S01]  /*5dd0*/  @!P1 SEL R3, R44, R0, !P2 ;  /* 0x000000002c039207 */ /* 0x000fe20005000000 */
[----:B------:R-:W-:Y:S01]  /*5de0*/  USHF.L.U32 UR41, UR41, 0x8, URZ ;  /* 0x0000000829297899 */ /* 0x000fe200080006ff */
[----:B------:R-:W-:Y:S03]  /*5df0*/  @P4 SHF.R.U32.HI R98, RZ, 0x10, R17 ;  /* 0x00000010ff624819 */ /* 0x000fe60000011611 */
[----:B------:R-:W-:Y:S02]  /*5e00*/  @!P1 IMAD.IADD R0, R2, 0x1, -R3 ;  /* 0x0000000102009824 */ /* 0x000fe400078e0a03 */
[----:B------:R-:W-:Y:S02]  /*5e10*/  @!P1 IMAD.IADD R2, R3, 0x1, -R2 ;  /* 0x0000000103029824 */ /* 0x000fe400078e0a02 */
[----:B------:R-:W-:Y:S02]  /*5e20*/  @!P1 IMAD R44, R0, R7, R44 ;  /* 0x00000007002c9224 */ /* 0x000fe400078e022c */
[----:B------:R-:W-:Y:S01]  /*5e30*/  @!P1 IMAD R43, R2, R8, R43 ;  /* 0x00000008022b9224 */ /* 0x000fe200078e022b */
[----:B------:R-:W-:Y:S06]  /*5e40*/  @!P0 BRA `(.L_x_108) ;  /* 0x00000000007c8947 */ /* 0x000fec0003800000 */
[----:B------:R-:W1:Y:S01]  /*5e50*/  LDCU.64 UR8, c[0x4][0x80] ;  /* 0x01001000ff0877ac */ /* 0x000e620008000a00 */
[----:B------:R-:W-:Y:S01]  /*5e60*/  MOV R2, 0x0 ;  /* 0x0000000000027802 */ /* 0x000fe20000000f00 */
[----:B------:R-:W-:Y:S02]  /*5e70*/  HFMA2 R12, -RZ, RZ, 0, 5.9604644775390625e-08 ;  /* 0x00000001ff0c7431 */ /* 0x000fe400000001ff */
[----:B------:R-:W-:Y:S01]  /*5e80*/  IMAD.MOV.U32 R8, RZ, RZ, 0x70 ;  /* 0x00000070ff087424 */ /* 0x000fe200078e00ff */
[----:B------:R2:W3:Y:S01]  /*5e90*/  LDC.64 R14, c[0x4][R2] ;  /* 0x01000000020e7b82 */ /* 0x0004e20000000a00 */
[----:B------:R-:W4:Y:S01]  /*5ea0*/  LDCU.64 UR6, c[0x4][0x88] ;  /* 0x01001100ff0677ac */ /* 0x000f220008000a00 */
[----:B------:R-:W-:Y:S01]  /*5eb0*/  IMAD.MOV.U32 R13, RZ, RZ, RZ ;  /* 0x000000ffff0d7224 */ /* 0x000fe200078e00ff */
[----:B------:R-:W2:Y:S01]  /*5ec0*/  LDCU.64 UR4, c[0x4][0x8] ;  /* 0x01000100ff0477ac */ /* 0x000ea20008000a00 */
[----:B-1----:R-:W-:Y:S01]  /*5ed0*/  MOV R5, UR9 ;  /* 0x0000000900057c02 */ /* 0x002fe20008000f00 */
[----:B------:R-:W-:Y:S01]  /*5ee0*/  IMAD.U32 R4, RZ, RZ, UR8 ;  /* 0x00000008ff047e24 */ /* 0x000fe2000f8e00ff */
[----:B----4-:R-:W-:Y:S01]  /*5ef0*/  MOV R7, UR7 ;  /* 0x0000000700077c02 */ /* 0x010fe20008000f00 */
[----:B------:R-:W-:Y:S01]  /*5f00*/  IMAD.U32 R6, RZ, RZ, UR6 ;  /* 0x00000006ff067e24 */ /* 0x000fe2000f8e00ff */
[----:B--2---:R-:W-:Y:S01]  /*5f10*/  MOV R11, UR5 ;  /* 0x00000005000b7c02 */ /* 0x004fe20008000f00 */
[----:B------:R-:W-:Y:S02]  /*5f20*/  IMAD.U32 R10, RZ, RZ, UR4 ;  /* 0x00000004ff0a7e24 */ /* 0x000fe4000f8e00ff */
[----:B------:R-:W-:Y:S07]  /*5f30*/  LEPC R20, `(.L_x_109) ;  /* 0x000000001014794e */ /* 0x000fee0000000000 */
[----:B---3-5:R-:W-:Y:S05]  /*5f40*/  CALL.ABS.NOINC R14 ;  /* 0x000000000e007343 */ /* 0x028fea0003c00000 */
.L_x_109:
[----:B------:R-:W1:Y:S01]  /*5f50*/  LDCU.64 UR8, c[0x4][0x80] ;  /* 0x01001000ff0877ac */ /* 0x000e620008000a00 */
[----:B------:R-:W2:Y:S01]  /*5f60*/  LDC.64 R2, c[0x4][R2] ;  /* 0x0100000002027b82 */ /* 0x000ea20000000a00 */
[----:B------:R-:W-:Y:S02]  /*5f70*/  HFMA2 R12, -RZ, RZ, 0, 5.9604644775390625e-08 ;  /* 0x00000001ff0c7431 */ /* 0x000fe400000001ff */
[----:B------:R-:W-:Y:S02]  /*5f80*/  IMAD.MOV.U32 R8, RZ, RZ, 0x70 ;  /* 0x00000070ff087424 */ /* 0x000fe400078e00ff */
[----:B------:R-:W-:Y:S01]  /*5f90*/  IMAD.MOV.U32 R13, RZ, RZ, RZ ;  /* 0x000000ffff0d7224 */ /* 0x000fe200078e00ff */
[----:B------:R-:W3:Y:S01]  /*5fa0*/  LDCU.64 UR6, c[0x4][0x88] ;  /* 0x01001100ff0677ac */ /* 0x000ee20008000a00 */
[----:B------:R-:W4:Y:S01]  /*5fb0*/  LDCU.64 UR4, c[0x4][0x8] ;  /* 0x01000100ff0477ac */ /* 0x000f220008000a00 */
[----:B-1----:R-:W-:Y:S02]  /*5fc0*/  MOV R4, UR8 ;  /* 0x0000000800047c02 */ /* 0x002fe40008000f00 */
[----:B------:R-:W-:Y:S02]  /*5fd0*/  MOV R5, UR9 ;  /* 0x0000000900057c02 */ /* 0x000fe40008000f00 */
[----:B---3--:R-:W-:Y:S01]  /*5fe0*/  MOV R7, UR7 ;  /* 0x0000000700077c02 */ /* 0x008fe20008000f00 */
[----:B------:R-:W-:Y:S01]  /*5ff0*/  IMAD.U32 R6, RZ, RZ, UR6 ;  /* 0x00000006ff067e24 */ /* 0x000fe2000f8e00ff */
[----:B----4-:R-:W-:Y:S01]  /*6000*/  MOV R11, UR5 ;  /* 0x00000005000b7c02 */ /* 0x010fe20008000f00 */
[----:B------:R-:W-:Y:S02]  /*6010*/  IMAD.U32 R10, RZ, RZ, UR4 ;  /* 0x00000004ff0a7e24 */ /* 0x000fe4000f8e00ff */
[----:B------:R-:W-:Y:S07]  /*6020*/  LEPC R20, `(.L_x_108) ;  /* 0x000000001014794e */ /* 0x000fee0000000000 */
[----:B--2---:R-:W-:Y:S05]  /*6030*/  CALL.ABS.NOINC R2 ;  /* 0x0000000002007343 */ /* 0x004fea0003c00000 */
.L_x_108:
[----:B------:R-:W-:Y:S05]  /*6040*/  BSYNC.RECONVERGENT B6 ;  /* 0x0000000000067941 */ /* 0x000fea0003800200 */
.L_x_107:
[----:B------:R-:W-:Y:S01]  /*6050*/  ISETP.NE.U32.AND P4, PT, R86, RZ, PT ;  /* 0x000000ff5600720c */ /* 0x000fe20003f85070 */
[----:B------:R-:W-:Y:S01]  /*6060*/  UISETP.NE.AND UP2, UPT, UR50, URZ, UPT ;  /* 0x000000ff3200728c */ /* 0x000fe2000bf45270 */
[----:B------:R-:W-:Y:S01]  /*6070*/  ISETP.NE.U32.AND P2, PT, RZ, UR38, PT ;  /* 0x00000026ff007c0c */ /* 0x000fe2000bf45070 */
[----:B------:R-:W-:Y:S01]  /*6080*/  UISETP.NE.U32.AND UP1, UPT, UR44, URZ, UPT ;  /* 0x000000ff2c00728c */ /* 0x000fe2000bf25070 */
[----:B------:R-:W-:Y:S01]  /*6090*/  ISETP.NE.AND.EX P4, PT, R87, RZ, PT, P4 ;  /* 0x000000ff5700720c */ /* 0x000fe20003f85340 */
[----:B------:R-:W-:Y:S01]  /*60a0*/  UPLOP3.LUT UP0, UPT, UPT, UPT, UPT, 0x40, 0x4 ;  /* 0x000000000004789c */ /* 0x000fe20003f0e870 */
[----:B------:R-:W-:Y:S01]  /*60b0*/  ISETP.NE.AND.EX P2, PT, RZ, UR39, PT, P2 ;  /* 0x00000027ff007c0c */ /* 0x000fe2000bf45320 */
[----:B------:R-:W-:Y:S01]  /*60c0*/  UISETP.NE.AND.EX UP1, UPT, UR45, URZ, UPT, UP1 ;  /* 0x000000ff2d00728c */ /* 0x000fe2000bf25310 */
[----:B------:R-:W-:Y:S04]  /*60d0*/  PLOP3.LUT P1, PT, PT, PT, UP2, 0x80, 0x8 ;  /* 0x000000000008781c */ /* 0x000fe80003f2f028 */
[----:B------:R-:W-:Y:S06]  /*60e0*/  @UP2 UPLOP3.LUT UP0, UPT, UPT, UPT, UP1, 0x80, 0x8 ;  /* 0x000000000008289c */ /* 0x000fec0003f0f010 */
[----:B------:R-:W-:Y:S01]  /*60f0*/  PLOP3.LUT P0, PT, PT, PT, UP0, 0x80, 0x8 ;  /* 0x000000000008781c */ /* 0x000fe20003f0f008 */
[----:B------:R-:W-:Y:S01]  /*6100*/  @!UPT UIADD3 URZ, UPT, UPT, URZ, URZ, URZ ;  /* 0x000000fffffff290 */ /* 0x000fe2000fffe0ff */
[----:B------:R-:W-:Y:S11]  /*6110*/  BRA.U !UP1, `(.L_x_110) ;  /* 0x0000000109387547 */ /* 0x000ff6000b800000 */
[----:B------:R-:W-:Y:S01]  /*6120*/  UISETP.NE.U32.AND UP0, UPT, UR38, URZ, UPT ;  /* 0x000000ff2600728c */ /* 0x000fe2000bf05070 */
[----:B------:R-:W-:Y:S02]  /*6130*/  HFMA2 R0, -RZ, RZ, 0, 5.9604644775390625e-08 ;  /* 0x00000001ff007431 */ /* 0x000fe400000001ff */
[----:B------:R-:W-:Y:S01]  /*6140*/  IMAD.MOV.U32 R92, RZ, RZ, 0x1 ;  /* 0x00000001ff5c7424 */ /* 0x000fe200078e00ff */
[----:B------:R-:W-:Y:S06]  /*6150*/  UISETP.NE.AND.EX UP0, UPT, UR39, URZ, UPT, UP0 ;  /* 0x000000ff2700728c */ /* 0x000fec000bf05300 */
[----:B------:R-:W-:Y:S05]  /*6160*/  PLOP3.LUT P3, PT, PT, PT, UP0, 0x80, 0x8 ;  /* 0x000000000008781c */ /* 0x000fea0003f6f008 */
[----:B------:R-:W1:Y:S01]  /*6170*/  @UP0 LDCU.64 UR6, c[0x0][0x888] ;  /* 0x00011100ff0607ac */ /* 0x000e620008000a00 */
[----:B------:R-:W-:Y:S07]  /*6180*/  @UP0 UIMAD UR4, UR36, UR44, URZ ;  /* 0x0000002c240402a4 */ /* 0x000fee000f8e02ff */
[----:B------:R-:W-:Y:S01]  /*6190*/  @!P3 PRMT R92, R0, 0x7610, R92 ;  /* 0x00007610005cb816 */ /* 0x000fe2000000005c */
[----:B-1----:R-:W-:Y:S03]  /*61a0*/  @UP0 UIMAD.WIDE UR6, UR4, 0x4, UR6 ;  /* 0x00000004040608a5 */ /* 0x002fe6000f8e0206 */
[----:B------:R-:W1:Y:S03]  /*61b0*/  @!UP0 LDCU UR4, c[0x0][0x880] ;  /* 0x00011000ff0487ac */ /* 0x000e660008000800 */
[----:B------:R-:W-:Y:S01]  /*61c0*/  IMAD.U32 R2, RZ, RZ, UR6 ;  /* 0x00000006ff027e24 */ /* 0x000fe2000f8e00ff */
[----:B------:R-:W-:Y:S05]  /*61d0*/  MOV R3, UR7 ;  /* 0x0000000700037c02 */ /* 0x000fea0008000f00 */
[----:B-----5:R2:W5:Y:S02]  /*61e0*/  @P3 LDG.E R49, desc[UR46][R2.64] ;  /* 0x0000002e02313981 */ /* 0x020564000c1e1900 */
[----:B-12---:R-:W-:Y:S02]  /*61f0*/  @!P3 IMAD.U32 R49, RZ, RZ, UR4 ;  /* 0x00000004ff31be24 */ /* 0x006fe4000f8e00ff */
.L_x_110:
[----:B------:R-:W-:Y:S05]  /*6200*/  @!P4 BRA `(.L_x_111) ;  /* 0x000000000020c947 */ /* 0x000fea0003800000 */
[----:B------:R-:W-:Y:S04]  /*6210*/  ISETP.NE.U32.AND P3, PT, R84, RZ, PT ;  /* 0x000000ff5400720c */ /* 0x000fe80003f65070 */
[----:B------:R-:W-:Y:S11]  /*6220*/  ISETP.NE.AND.EX P3, PT, R85, RZ, PT, P3 ;  /* 0x000000ff5500720c */ /* 0x000ff60003f65330 */
[----:B------:R-:W-:Y:S02]  /*6230*/  @!UPT UIADD3 URZ, UPT, UPT, URZ, URZ, URZ ;  /* 0x000000fffffff290 */ /* 0x000fe4000fffe0ff */
[----:B------:R-:W1:Y:S01]  /*6240*/  @P3 LDC.64 R2, c[0x0][0x8a8] ;  /* 0x00022a00ff023b82 */ /* 0x000e620000000a00 */
[----:B------:R-:W-:Y:S04]  /*6250*/  @P3 IMAD R0, R86, UR36, RZ ;  /* 0x0000002456003c24 */ /* 0x000fe8000f8e02ff */
[----:B-1----:R-:W-:Y:S05]  /*6260*/  @P3 IMAD.WIDE R2, R0, 0x4, R2 ;  /* 0x0000000400023825 */ /* 0x002fea00078e0202 */
[----:B-----5:R1:W5:Y:S02]  /*6270*/  @P3 LDG.E R47, desc[UR46][R2.64] ;  /* 0x0000002e022f3981 */ /* 0x020364000c1e1900 */
[----:B-1----:R-:W2:Y:S02]  /*6280*/  @!P3 LDC R47, c[0x0][0x8a0] ;  /* 0x00022800ff2fbb82 */ /* 0x002ea40000000800 */
.L_x_111:
[----:B-----5:R-:W-:Y:S01]  /*6290*/  FSETP.NEU.AND P3, PT, R49, RZ, PT ;  /* 0x000000ff3100720b */ /* 0x020fe20003f6d000 */
[----:B------:R-:W-:Y:S01]  /*62a0*/  BSSY B1, `(.L_x_112) ;  /* 0x0000039000017945 */ /* 0x000fe20003800000 */
[----:B------:R-:W-:Y:S01]  /*62b0*/  SEL R3, RZ, 0xffffffff, P2 ;  /* 0xffffffffff037807 */ /* 0x000fe20001000000 */
[----:B------:R-:W-:Y:S01]  /*62c0*/  IMAD.MOV.U32 R61, RZ, RZ, 0x1 ;  /* 0x00000001ff3d7424 */ /* 0x000fe200078e00ff */
[----:B------:R-:W-:Y:S01]  /*62d0*/  @P1 LOP3.LUT P2, RZ, R92, 0xff, RZ, 0xc0, !PT ;  /* 0x000000ff5cff1812 */ /* 0x000fe2000784c0ff */
[----:B------:R-:W-:Y:S01]  /*62e0*/  IMAD R48, R45, 0x80, R46 ;  /* 0x000000802d307824 */ /* 0x000fe200078e022e */
[----:B------:R-:W-:Y:S01]  /*62f0*/  @P1 SEL R0, RZ, 0xffffffff, P3 ;  /* 0xffffffffff001807 */ /* 0x000fe20001800000 */
[----:B------:R-:W-:Y:S01]  /*6300*/  IMAD R110, R105, -0x10, R103 ;  /* 0xfffffff0696e7824 */ /* 0x000fe200078e0267 */
[----:B------:R-:W-:Y:S01]  /*6310*/  LOP3.LUT R101, R101, 0x1, RZ, 0x3c, !PT ;  /* 0x0000000165657812 */ /* 0x000fe200078e3cff */
[----:B------:R-:W-:Y:S01]  /*6320*/  IMAD.MOV.U32 R60, RZ, RZ, RZ ;  /* 0x000000ffff3c7224 */ /* 0x000fe200078e00ff */
[----:B------:R-:W-:Y:S02]  /*6330*/  @P0 SEL R0, R3, R0, !P2 ;  /* 0x0000000003000207 */ /* 0x000fe40005000000 */
[----:B------:R-:W-:Y:S02]  /*6340*/  CS2R R82, SRZ ;  /* 0x0000000000527805 */ /* 0x000fe4000001ff00 */
[----:B------:R-:W-:Y:S02]  /*6350*/  LEA R112, R45, UR48, 0x3 ;  /* 0x000000302d707c11 */ /* 0x000fe4000f8e18ff */
[----:B------:R-:W-:Y:S02]  /*6360*/  CS2R R80, SRZ ;  /* 0x0000000000507805 */ /* 0x000fe4000001ff00 */
[----:B------:R-:W-:Y:S02]  /*6370*/  @P1 LOP3.LUT R0, R0, 0x1, RZ, 0xc0, !PT ;  /* 0x0000000100001812 */ /* 0x000fe400078ec0ff */
[----:B------:R-:W-:Y:S02]  /*6380*/  CS2R R74, SRZ ;  /* 0x00000000004a7805 */ /* 0x000fe4000001ff00 */
[----:B------:R-:W-:Y:S02]  /*6390*/  PLOP3.LUT P2, PT, PT, PT, UP1, 0x80, 0x8 ;  /* 0x000000000008781c */ /* 0x000fe40003f4f018 */
[----:B------:R-:W-:Y:S02]  /*63a0*/  CS2R R72, SRZ ;  /* 0x0000000000487805 */ /* 0x000fe4000001ff00 */
[----:B------:R-:W-:Y:S02]  /*63b0*/  ISETP.NE.U32.OR P5, PT, R0, 0x1, !P1 ;  /* 0x000000010000780c */ /* 0x000fe40004fa5470 */
[----:B------:R-:W-:Y:S02]  /*63c0*/  CS2R R66, SRZ ;  /* 0x0000000000427805 */ /* 0x000fe4000001ff00 */
[----:B------:R-:W-:Y:S02]  /*63d0*/  LOP3.LUT P4, R108, R92, 0xff, RZ, 0xc0, !PT ;  /* 0x000000ff5c6c7812 */ /* 0x000fe4000788c0ff */
[----:B------:R-:W-:Y:S02]  /*63e0*/  CS2R R64, SRZ ;  /* 0x0000000000407805 */ /* 0x000fe4000001ff00 */
[----:B------:R-:W-:Y:S02]  /*63f0*/  SEL R2, RZ, 0xffffffff, P3 ;  /* 0xffffffffff027807 */ /* 0x000fe40001800000 */
[----:B------:R-:W-:Y:S02]  /*6400*/  CS2R R58, SRZ ;  /* 0x00000000003a7805 */ /* 0x000fe4000001ff00 */
[----:B------:R-:W-:Y:S02]  /*6410*/  P2R R111, PR, RZ, 0x20 ;  /* 0x00000020ff6f7803 */ /* 0x000fe40000000000 */
[----:B------:R-:W-:Y:S02]  /*6420*/  CS2R R56, SRZ ;  /* 0x0000000000387805 */ /* 0x000fe4000001ff00 */
[----:B------:R-:W-:Y:S02]  /*6430*/  @P2 SEL R2, R3, R2, !P4 ;  /* 0x0000000203022207 */ /* 0x000fe40006000000 */
[----:B------:R-:W-:Y:S02]  /*6440*/  @P5 SHF.L.U32 R0, R101, 0x1f, RZ ;  /* 0x0000001f65005819 */ /* 0x000fe400000006ff */
[----:B------:R-:W-:Y:S02]  /*6450*/  LOP3.LUT R2, R2, 0x1, RZ, 0xc0, !PT ;  /* 0x0000000102027812 */ /* 0x000fe400078ec0ff */
[----:B------:R1:W3:Y:S02]  /*6460*/  @P5 SYNCS.PHASECHK.TRANS64.TRYWAIT P1, [UR48+0x80], R0 ;  /* 0x00008000ff0055a7 */ /* 0x0002e40008021130 */
[----:B------:R-:W-:Y:S04]  /*6470*/  ISETP.NE.U32.AND P2, PT, R2, 0x1, PT ;  /* 0x000000010200780c */ /* 0x000fe80003f45070 */
[----:B------:R-:W-:Y:S02]  /*6480*/  P2R R62, PR, RZ, 0x4 ;  /* 0x00000004ff3e7803 */ /* 0x000fe40000000000 */
[----:B-1----:R-:W-:Y:S04]  /*6490*/  SHF.L.U32 R0, R100, 0x1f, RZ ;  /* 0x0000001f64007819 */ /* 0x002fe800000006ff */
[----:B------:R1:W4:Y:S01]  /*64a0*/  SYNCS.PHASECHK.TRANS64.TRYWAIT P0, [R112+URZ+0xf0], R0 ;  /* 0x0000f000700075a7 */ /* 0x00032200080011ff */
[----:B---3--:R-:W-:Y:S01]  /*64b0*/  @P5 SEL R61, RZ, 0x1, !P1 ;  /* 0x00000001ff3d5807 */ /* 0x008fe20004800000 */
[----:B-1----:R-:W-:Y:S06]  /*64c0*/  @!P5 BRA `(.L_x_113) ;  /* 0x000000000058d947 */ /* 0x002fec0003800000 */
[----:B------:R-:W-:Y:S01]  /*64d0*/  IMAD.MOV.U32 R83, RZ, RZ, RZ ;  /* 0x000000ffff537224 */ /* 0x000fe200078e00ff */
[----:B------:R-:W-:Y:S01]  /*64e0*/  ISETP.NE.AND P1, PT, R61, RZ, PT ;  /* 0x000000ff3d00720c */ /* 0x000fe20003f25270 */
[----:B------:R-:W-:Y:S01]  /*64f0*/  BSSY B0, `(.L_x_114) ;  /* 0x000000c000007945 */ /* 0x000fe20003800000 */
[----:B------:R-:W-:Y:S02]  /*6500*/  CS2R R58, SRZ ;  /* 0x00000000003a7805 */ /* 0x000fe4000001ff00 */
[----:B------:R-:W-:Y:S02]  /*6510*/  CS2R R56, SRZ ;  /* 0x0000000000387805 */ /* 0x000fe4000001ff00 */
[----:B------:R-:W-:Y:S02]  /*6520*/  CS2R R66, SRZ ;  /* 0x0000000000427805 */ /* 0x000fe4000001ff00 */
[----:B------:R-:W-:Y:S02]  /*6530*/  CS2R R64, SRZ ;  /* 0x0000000000407805 */ /* 0x000fe4000001ff00 */
[----:B------:R-:W-:Y:S02]  /*6540*/  CS2R R74, SRZ ;  /* 0x00000000004a7805 */ /* 0x000fe4000001ff00 */
[----:B------:R-:W-:Y:S02]  /*6550*/  CS2R R72, SRZ ;  /* 0x0000000000487805 */ /* 0x000fe4000001ff00 */
[----:B------:R-:W-:Y:S01]  /*6560*/  CS2R R80, SRZ ;  /* 0x0000000000507805 */ /* 0x000fe2000001ff00 */
[----:B------:R-:W-:Y:S06]  /*6570*/  @P1 BRA `(.L_x_115) ;  /* 0x00000000000c1947 */ /* 0x000fec0003800000 */
[----:B------:R-:W-:Y:S04]  /*6580*/  SHF.L.U32 R3, R101, 0x1f, RZ ;  /* 0x0000001f65037819 */ /* 0x000fe800000006ff */
[----:B------:R-:W1:Y:S02]  /*6590*/  SYNCS.PHASECHK.TRANS64.TRYWAIT P1, [UR48+0x80], R3 ;  /* 0x00008003ff0075a7 */ /* 0x000e640008021130 */
[----:B-1----:R-:W-:Y:S05]  /*65a0*/  @!P1 BRA `(.L_x_116) ;  /* 0x00000040005c9947 */ /* 0x002fea0003800000 */
.L_x_115:
[----:B------:R-:W-:Y:S05]  /*65b0*/  BSYNC B0 ;  /* 0x0000000000007941 */ /* 0x000fea0003800000 */
.L_x_114:
[----:B------:R-:W-:Y:S01]  /*65c0*/  ISETP.NE.AND P1, PT, R62, RZ, PT ;  /* 0x000000ff3e00720c */ /* 0x000fe20003f25270 */
[----:B------:R-:W-:Y:S11]  /*65d0*/  HFMA2 R60, -RZ, RZ, 0, 5.9604644775390625e-08 ;  /* 0x00000001ff3c7431 */ /* 0x000ff600000001ff */
[----:B------:R-:W-:Y:S01]  /*65e0*/  @!UPT UIADD3 URZ, UPT, UPT, URZ, URZ, URZ ;  /* 0x000000fffffff290 */ /* 0x000fe2000fffe0ff */
[----:B------:R3:W1:Y:S04]  /*65f0*/  @P1 LDS.128 R56, [R104] ;  /* 0x0000000068381984 */ /* 0x0006680000000c00 */
[----:B------:R3:W1:Y:S04]  /*6600*/  @P1 LDS.128 R64, [R103+0x10] ;  /* 0x0000100067401984 */ /* 0x0006680000000c00 */
[----:B------:R3:W1:Y:S04]  /*6610*/  @P1 LDS.128 R72, [R102+0x20] ;  /* 0x0000200066481984 */ /* 0x0006680000000c00 */
[----:B------:R3:W1:Y:S02]  /*6620*/  @P1 LDS.128 R80, [R110+0x30] ;  /* 0x000030006e501984 */ /* 0x0006640000000c00 */
.L_x_113:
[----:B------:R-:W-:Y:S05]  /*6630*/  BSYNC B1 ;  /* 0x0000000000017941 */ /* 0x000fea0003800000 */
.L_x_112:
[----:B-1----:R-:W-:Y:S04]  /*6640*/  SHF.R.U32.HI R2, RZ, 0x15, R48 ;  /* 0x00000015ff027819 */ /* 0x002fe80000011630 */
[----:B------:R-:W-:Y:S01]  /*6650*/  LOP3.LUT P1, RZ, R2, 0x3, R96, 0x48, !PT ;  /* 0x0000000302ff7812 */ /* 0x000fe20007824860 */
[----:B------:R-:W-:Y:S01]  /*6660*/  @!UPT UIADD3 URZ, UPT, UPT, URZ, URZ, URZ ;  /* 0x000000fffffff290 */ /* 0x000fe2000fffe0ff */
[----:B----4-:R-:W-:Y:S11]  /*6670*/  @P0 BRA `(.L_x_117) ;  /* 0x0000000000080947 */ /* 0x010ff60003800000 */
[----:B------:R-:W1:Y:S02]  /*6680*/  SYNCS.PHASECHK.TRANS64.TRYWAIT P0, [R112+URZ+0xf0], R0 ;  /* 0x0000f000700075a7 */ /* 0x000e6400080011ff */
[----:B-1----:R-:W-:Y:S05]  /*6690*/  @!P0 BRA `(.L_x_118) ;  /* 0x0000004000388947 */ /* 0x002fea0003800000 */
.L_x_117:
[----:B------:R-:W-:Y:S05]  /*66a0*/  @!P1 BRA `(.L_x_119) ;  /* 0x0000000000409947 */ /* 0x000fea0003800000 */
[----:B------:R-:W4:Y:S01]  /*66b0*/  LDCU.64 UR8, c[0x4][0x70] ;  /* 0x01000e00ff0877ac */ /* 0x000f220008000a00 */
[----:B------:R-:W-:Y:S01]  /*66c0*/  MOV R3, 0x0 ;  /* 0x0000000000037802 */ /* 0x000fe20000000f00 */
[----:B------:R-:W-:Y:S02]  /*66d0*/  HFMA2 R12, -RZ, RZ, 0, 5.9604644775390625e-08 ;  /* 0x00000001ff0c7431 */ /* 0x000fe400000001ff */
[----:B------:R-:W-:Y:S02]  /*66e0*/  IMAD.MOV.U32 R8, RZ, RZ, 0x192 ;  /* 0x00000192ff087424 */ /* 0x000fe400078e00ff */
[----:B------:R-:W-:Y:S01]  /*66f0*/  IMAD.MOV.U32 R13, RZ, RZ, RZ ;  /* 0x000000ffff0d7224 */ /* 0x000fe200078e00ff */
[----:B------:R-:W5:Y:S01]  /*6700*/  LDCU.64 UR6, c[0x4][0x78] ;  /* 0x01000f00ff0677ac */ /* 0x000f620008000a00 */
[----:B------:R-:W1:Y:S01]  /*6710*/  LDC.64 R2, c[0x4][R3] ;  /* 0x0100000003027b82 */ /* 0x000e620000000a00 */
[----:B------:R-:W2:Y:S01]  /*6720*/  LDCU.64 UR4, c[0x4][0x10] ;  /* 0x01000200ff0477ac */ /* 0x000ea20008000a00 */
[----:B----4-:R-:W-:Y:S01]  /*6730*/  MOV R5, UR9 ;  /* 0x0000000900057c02 */ /* 0x010fe20008000f00 */
[----:B------:R-:W-:Y:S01]  /*6740*/  IMAD.U32 R4, RZ, RZ, UR8 ;  /* 0x00000008ff047e24 */ /* 0x000fe2000f8e00ff */
[----:B-----5:R-:W-:Y:S01]  /*6750*/  MOV R7, UR7 ;  /* 0x0000000700077c02 */ /* 0x020fe20008000f00 */
[----:B------:R-:W-:Y:S01]  /*6760*/  IMAD.U32 R6, RZ, RZ, UR6 ;  /* 0x00000006ff067e24 */ /* 0x000fe2000f8e00ff */
[----:B--2---:R-:W-:Y:S01]  /*6770*/  MOV R11, UR5 ;  /* 0x00000005000b7c02 */ /* 0x004fe20008000f00 */
[----:B------:R-:W-:Y:S02]  /*6780*/  IMAD.U32 R10, RZ, RZ, UR4 ;  /* 0x00000004ff0a7e24 */ /* 0x000fe4000f8e00ff */
[----:B------:R-:W-:Y:S07]  /*6790*/  LEPC R20, `(.L_x_119) ;  /* 0x000000001014794e */ /* 0x000fee0000000000 */
[----:B-1-3--:R-:W-:Y:S05]  /*67a0*/  CALL.ABS.NOINC R2 ;  /* 0x0000000002007343 */ /* 0x00afea0003c00000 */
.L_x_119:
[----:B------:R-:W-:Y:S01]  /*67b0*/  SHF.L.U32 R50, R56, 0x10, RZ ;  /* 0x0000001038327819 */ /* 0x000fe200000006ff */
[----:B------:R-:W-:Y:S05]  /*67c0*/  WARPSYNC.ALL ;  /* 0x0000000000007948 */ /* 0x000fea0003800000 */
[----:B------:R-:W-:Y:S01]  /*67d0*/  R2UR UR4, R48 ;  /* 0x00000000300472ca */ /* 0x000fe200000e0000 */
[----:B------:R-:W-:Y:S01]  /*67e0*/  BSSY.RECONVERGENT B0, `(.L_x_120) ;  /* 0x000008c000007945 */ /* 0x000fe20003800200 */
[----:B------:R-:W-:Y:S02]  /*67f0*/  LOP3.LUT R51, R56, 0xffff0000, RZ, 0xc0, !PT ;  /* 0xffff000038337812 */ /* 0x000fe400078ec0ff */
[----:B------:R-:W-:Y:S02]  /*6800*/  SHF.L.U32 R52, R57, 0x10, RZ ;  /* 0x0000001039347819 */ /* 0x000fe400000006ff */
[----:B------:R-:W-:Y:S07]  /*6810*/  ISETP.NE.AND P0, PT, R106, RZ, PT ;  /* 0x000000ff6a00720c */ /* 0x000fee0003f05270 */
[----:B------:R-:W1:Y:S02]  /*6820*/  LDTM.x32 R4, tmem[UR4] ;  /* 0x00000004000479ee */ /* 0x000e6400082c0000 */
[C---:B-12---:R-:W-:Y:S01]  /*6830*/  FMUL R0, R47.reuse, R4 ;  /* 0x000000042f007220 */ /* 0x046fe20000400000 */
[C---:B------:R-:W-:Y:S01]  /*6840*/  FMUL R2, R47.reuse, R5 ;  /* 0x000000052f027220 */ /* 0x040fe20000400000 */
[C---:B------:R-:W-:Y:S01]  /*6850*/  FMUL R4, R47.reuse, R8 ;  /* 0x000000082f047220 */ /* 0x040fe20000400000 */
[C---:B------:R-:W-:Y:S01]  /*6860*/  FMUL R3, R47.reuse, R6 ;  /* 0x000000062f037220 */ /* 0x040fe20000400000 */
[C---:B------:R-:W-:Y:S01]  /*6870*/  FMUL R5, R47.reuse, R9 ;  /* 0x000000092f057220 */ /* 0x040fe20000400000 */
[C---:B------:R-:W-:Y:S01]  /*6880*/  FMUL R8, R47.reuse, R12 ;  /* 0x0000000c2f087220 */ /* 0x040fe20000400000 */
[C---:B------:R-:W-:Y:S01]  /*6890*/  FMUL R6, R47.reuse, R10 ;  /* 0x0000000a2f067220 */ /* 0x040fe20000400000 */
[C---:B------:R-:W-:Y:S01]  /*68a0*/  FMUL R9, R47.reuse, R13 ;  /* 0x0000000d2f097220 */ /* 0x040fe20000400000 */
[----:B------:R-:W-:Y:S01]  /*68b0*/  FMUL R12, R47, R16 ;  /* 0x000000102f0c7220 */ /* 0x000fe20000400000 */
[----:B------:R-:W-:Y:S01]  /*68c0*/  FFMA R0, R49, R50, R0 ;  /* 0x0000003231007223 */ /* 0x000fe20000000000 */
[C---:B------:R-:W-:Y:S01]  /*68d0*/  FMUL R10, R47.reuse, R14 ;  /* 0x0000000e2f0a7220 */ /* 0x040fe20000400000 */
[C---:B------:R-:W-:Y:S01]  /*68e0*/  FMUL R13, R47.reuse, R17 ;  /* 0x000000112f0d7220 */ /* 0x040fe20000400000 */
[----:B------:R-:W-:Y:S01]  /*68f0*/  FMUL R16, R47, R20 ;  /* 0x000000142f107220 */ /* 0x000fe20000400000 */
[----:B------:R-:W-:Y:S01]  /*6900*/  FFMA R2, R49, R51, R2 ;  /* 0x0000003331027223 */ /* 0x000fe20000000002 */
[C---:B------:R-:W-:Y:S01]  /*6910*/  FMUL R14, R47.reuse, R18 ;  /* 0x000000122f0e7220 */ /* 0x040fe20000400000 */
        /* <DEDUP_REMOVED lines=8> */
[----:B------:R-:W-:Y:S01]  /*69a0*/  LOP3.LUT R32, R57, 0xffff0000, RZ, 0xc0, !PT ;  /* 0xffff000039207812 */ /* 0x000fe200078ec0ff */
[C---:B------:R-:W-:Y:S01]  /*69b0*/  FMUL R26, R47.reuse, R30 ;  /* 0x0000001e2f1a7220 */ /* 0x040fe20000400000 */
[----:B------:R-:W-:Y:S01]  /*69c0*/  FMUL R29, R47, R33 ;  /* 0x000000212f1d7220 */ /* 0x000fe20000400000 */
[----:B------:R-:W-:Y:S01]  /*69d0*/  SHF.L.U32 R33, R58, 0x10, RZ ;  /* 0x000000103a217819 */ /* 0x000fe200000006ff */
[----:B------:R-:W-:Y:S01]  /*69e0*/  FFMA R3, R49, R52, R3 ;  /* 0x0000003431037223 */ /* 0x000fe20000000003 */
[----:B------:R-:W-:Y:S01]  /*69f0*/  F2FP.BF16.F32.PACK_AB R52, R2, R0 ;  /* 0x000000000234723e */ /* 0x000fe200000010ff */
[----:B------:R-:W-:Y:S01]  /*6a00*/  FMUL R7, R47, R7 ;  /* 0x000000072f077220 */ /* 0x000fe20000400000 */
[----:B------:R-:W-:Y:S01]  /*6a10*/  SHF.L.U32 R0, R59, 0x10, RZ ;  /* 0x000000103b007819 */ /* 0x000fe200000006ff */
[----:B------:R-:W-:Y:S01]  /*6a20*/  FMUL R30, R47, R34 ;  /* 0x000000222f1e7220 */ /* 0x000fe20000400000 */
[----:B------:R-:W-:Y:S01]  /*6a30*/  LOP3.LUT R34, R58, 0xffff0000, RZ, 0xc0, !PT ;  /* 0xffff00003a227812 */ /* 0x000fe200078ec0ff */
[----:B------:R-:W-:Y:S01]  /*6a40*/  FFMA R7, R49, R32, R7 ;  /* 0x0000002031077223 */ /* 0x000fe20000000007 */
[----:B------:R-:W-:Y:S01]  /*6a50*/  LOP3.LUT R2, R59, 0xffff0000, RZ, 0xc0, !PT ;  /* 0xffff00003b027812 */ /* 0x000fe200078ec0ff */
[----:B------:R-:W-:Y:S01]  /*6a60*/  FFMA R4, R49, R33, R4 ;  /* 0x0000002131047223 */ /* 0x000fe20000000004 */
[----:B------:R-:W-:Y:S01]  /*6a70*/  FMUL R11, R47, R11 ;  /* 0x0000000b2f0b7220 */ /* 0x000fe20000400000 */
[----:B------:R-:W-:Y:S01]  /*6a80*/  FFMA R5, R49, R34, R5 ;  /* 0x0000002231057223 */ /* 0x000fe20000000005 */
[----:B------:R-:W-:Y:S01]  /*6a90*/  F2FP.BF16.F32.PACK_AB R53, R7, R3 ;  /* 0x000000030735723e */ /* 0x000fe200000010ff */
[C---:B------:R-:W-:Y:S01]  /*6aa0*/  FFMA R6, R49.reuse, R0, R6 ;  /* 0x0000000031067223 */ /* 0x040fe20000000006 */
[C---:B------:R-:W-:Y:S01]  /*6ab0*/  SHF.L.U32 R0, R64.reuse, 0x10, RZ ;  /* 0x0000001040007819 */ /* 0x040fe200000006ff */
[----:B------:R-:W-:Y:S01]  /*6ac0*/  FFMA R11, R49, R2, R11 ;  /* 0x00000002310b7223 */ /* 0x000fe2000000000b */
[----:B------:R-:W-:Y:S01]  /*6ad0*/  LOP3.LUT R2, R64, 0xffff0000, RZ, 0xc0, !PT ;  /* 0xffff000040027812 */ /* 0x000fe200078ec0ff */
[----:B------:R-:W-:Y:S01]  /*6ae0*/  FMUL R15, R47, R15 ;  /* 0x0000000f2f0f7220 */ /* 0x000fe20000400000 */
[----:B------:R-:W-:Y:S01]  /*6af0*/  SHF.L.U32 R3, R65, 0x10, RZ ;  /* 0x0000001041037819 */ /* 0x000fe200000006ff */
[----:B------:R-:W-:Y:S01]  /*6b00*/  FFMA R8, R49, R0, R8 ;  /* 0x0000000031087223 */ /* 0x000fe20000000008 */
[----:B------:R-:W-:Y:S01]  /*6b10*/  LOP3.LUT R0, R65, 0xffff0000, RZ, 0xc0, !PT ;  /* 0xffff000041007812 */ /* 0x000fe200078ec0ff */
[C---:B------:R-:W-:Y:S01]  /*6b20*/  FFMA R9, R49.reuse, R2, R9 ;  /* 0x0000000231097223 */ /* 0x040fe20000000009 */
[C---:B------:R-:W-:Y:S01]  /*6b30*/  SHF.L.U32 R2, R66.reuse, 0x10, RZ ;  /* 0x0000001042027819 */ /* 0x040fe200000006ff */
[----:B------:R-:W-:Y:S01]  /*6b40*/  FFMA R10, R49, R3, R10 ;  /* 0x00000003310a7223 */ /* 0x000fe2000000000a */
[----:B------:R-:W-:Y:S01]  /*6b50*/  SHF.L.U32 R3, R67, 0x10, RZ ;  /* 0x0000001043037819 */ /* 0x000fe200000006ff */
[C---:B------:R-:W-:Y:S01]  /*6b60*/  FFMA R15, R49.reuse, R0, R15 ;  /* 0x00000000310f7223 */ /* 0x040fe2000000000f */
[----:B------:R-:W-:Y:S01]  /*6b70*/  LOP3.LUT R0, R66, 0xffff0000, RZ, 0xc0, !PT ;  /* 0xffff000042007812 */ /* 0x000fe200078ec0ff */
[----:B------:R-:W-:Y:S01]  /*6b80*/  FFMA R12, R49, R2, R12 ;  /* 0x00000002310c7223 */ /* 0x000fe2000000000c */
[C---:B------:R-:W-:Y:S01]  /*6b90*/  SHF.L.U32 R2, R72.reuse, 0x10, RZ ;  /* 0x0000001048027819 */ /* 0x040fe200000006ff */
[----:B------:R-:W-:Y:S01]  /*6ba0*/  FMUL R19, R47, R19 ;  /* 0x000000132f137220 */ /* 0x000fe20000400000 */
[----:B------:R-:W-:Y:S01]  /*6bb0*/  F2FP.BF16.F32.PACK_AB R54, R5, R4 ;  /* 0x000000040536723e */ /* 0x000fe200000010ff */
[----:B------:R-:W-:Y:S01]  /*6bc0*/  FFMA R13, R49, R0, R13 ;  /* 0x00000000310d7223 */ /* 0x000fe2000000000d */
[----:B------:R-:W-:Y:S01]  /*6bd0*/  LOP3.LUT R0, R67, 0xffff0000, RZ, 0xc0, !PT ;  /* 0xffff000043007812 */ /* 0x000fe200078ec0ff */
[----:B------:R-:W-:Y:S01]  /*6be0*/  FFMA R14, R49, R3, R14 ;  /* 0x00000003310e7223 */ /* 0x000fe2000000000e */
[----:B------:R-:W-:Y:S01]  /*6bf0*/  LOP3.LUT R3, R72, 0xffff0000, RZ, 0xc0, !PT ;  /* 0xffff000048037812 */ /* 0x000fe200078ec0ff */
[----:B------:R-:W-:Y:S01]  /*6c00*/  FMUL R23, R47, R23 ;  /* 0x000000172f177220 */ /* 0x000fe20000400000 */
[----:B------:R-:W-:Y:S01]  /*6c10*/  F2FP.BF16.F32.PACK_AB R55, R11, R6 ;  /* 0x000000060b37723e */ /* 0x000fe200000010ff */
[----:B------:R-:W-:Y:S01]  /*6c20*/  FFMA R19, R49, R0, R19 ;  /* 0x0000000031137223 */ /* 0x000fe20000000013 */
[----:B------:R-:W-:Y:S01]  /*6c30*/  SHF.L.U32 R0, R73, 0x10, RZ ;  /* 0x0000001049007819 */ /* 0x000fe200000006ff */
[----:B------:R-:W-:Y:S01]  /*6c40*/  FFMA R16, R49, R2, R16 ;  /* 0x0000000231107223 */ /* 0x000fe20000000010 */
[----:B------:R-:W-:Y:S01]  /*6c50*/  LOP3.LUT R2, R73, 0xffff0000, RZ, 0xc0, !PT ;  /* 0xffff000049027812 */ /* 0x000fe200078ec0ff */
[----:B------:R-:W-:Y:S01]  /*6c60*/  FFMA R17, R49, R3, R17 ;  /* 0x0000000331117223 */ /* 0x000fe20000000011 */
[----:B------:R-:W-:Y:S01]  /*6c70*/  SHF.L.U32 R3, R75, 0x10, RZ ;  /* 0x000000104b037819 */ /* 0x000fe200000006ff */
[----:B------:R-:W-:Y:S01]  /*6c80*/  FFMA R18, R49, R0, R18 ;  /* 0x0000000031127223 */ /* 0x000fe20000000012 */
[C---:B------:R-:W-:Y:S01]  /*6c90*/  SHF.L.U32 R0, R74.reuse, 0x10, RZ ;  /* 0x000000104a007819 */ /* 0x040fe200000006ff */
[----:B------:R1:W-:Y:S01]  /*6ca0*/  STS.128 [R104], R52 ;  /* 0x0000003468007388 */ /* 0x0003e20000000c00 */
[----:B------:R-:W-:Y:S01]  /*6cb0*/  F2FP.BF16.F32.PACK_AB R8, R9, R8 ;  /* 0x000000080908723e */ /* 0x000fe200000010ff */
[C---:B------:R-:W-:Y:S01]  /*6cc0*/  FFMA R23, R49.reuse, R2, R23 ;  /* 0x0000000231177223 */ /* 0x040fe20000000017 */
[----:B------:R-:W-:Y:S01]  /*6cd0*/  LOP3.LUT R2, R74, 0xffff0000, RZ, 0xc0, !PT ;  /* 0xffff00004a027812 */ /* 0x000fe200078ec0ff */
[----:B------:R-:W-:Y:S01]  /*6ce0*/  FFMA R20, R49, R0, R20 ;  /* 0x0000000031147223 */ /* 0x000fe20000000014 */
[----:B------:R-:W-:Y:S01]  /*6cf0*/  LOP3.LUT R0, R75, 0xffff0000, RZ, 0xc0, !PT ;  /* 0xffff00004b007812 */ /* 0x000fe200078ec0ff */
[----:B------:R-:W-:Y:S01]  /*6d00*/  FMUL R27, R47, R27 ;  /* 0x0000001b2f1b7220 */ /* 0x000fe20000400000 */
[----:B------:R-:W-:Y:S01]  /*6d10*/  F2FP.BF16.F32.PACK_AB R9, R15, R10 ;  /* 0x0000000a0f09723e */ /* 0x000fe200000010ff */
[C---:B------:R-:W-:Y:S01]  /*6d20*/  FFMA R21, R49.reuse, R2, R21 ;  /* 0x0000000231157223 */ /* 0x040fe20000000015 */
[C---:B------:R-:W-:Y:S01]  /*6d30*/  FFMA R22, R49.reuse, R3, R22 ;  /* 0x0000000331167223 */ /* 0x040fe20000000016 */
[----:B------:R-:W-:Y:S01]  /*6d40*/  FFMA R27, R49, R0, R27 ;  /* 0x00000000311b7223 */ /* 0x000fe2000000001b */
[C---:B------:R-:W-:Y:S01]  /*6d50*/  SHF.L.U32 R2, R80.reuse, 0x10, RZ ;  /* 0x0000001050027819 */ /* 0x040fe200000006ff */
[C---:B------:R-:W-:Y:S01]  /*6d60*/  FMUL R31, R47.reuse, R31 ;  /* 0x0000001f2f1f7220 */ /* 0x040fe20000400000 */
[----:B------:R-:W-:Y:S01]  /*6d70*/  LOP3.LUT R0, R80, 0xffff0000, RZ, 0xc0, !PT ;  /* 0xffff000050007812 */ /* 0x000fe200078ec0ff */
[----:B------:R-:W-:Y:S01]  /*6d80*/  FMUL R35, R47, R35 ;  /* 0x000000232f237220 */ /* 0x000fe20000400000 */
[----:B------:R-:W-:Y:S01]  /*6d90*/  SHF.L.U32 R3, R81, 0x10, RZ ;  /* 0x0000001051037819 */ /* 0x000fe200000006ff */
[----:B------:R-:W-:Y:S01]  /*6da0*/  FFMA R24, R49, R2, R24 ;  /* 0x0000000231187223 */ /* 0x000fe20000000018 */
[----:B------:R-:W-:Y:S01]  /*6db0*/  F2FP.BF16.F32.PACK_AB R10, R13, R12 ;  /* 0x0000000c0d0a723e */ /* 0x000fe200000010ff */
[----:B------:R-:W-:Y:S01]  /*6dc0*/  FFMA R25, R49, R0, R25 ;  /* 0x0000000031197223 */ /* 0x000fe20000000019 */
[----:B------:R-:W-:Y:S01]  /*6dd0*/  F2FP.BF16.F32.PACK_AB R11, R19, R14 ;  /* 0x0000000e130b723e */ /* 0x000fe200000010ff */
[----:B------:R-:W-:Y:S01]  /*6de0*/  FFMA R26, R49, R3, R26 ;  /* 0x00000003311a7223 */ /* 0x000fe2000000001a */
[----:B------:R-:W-:Y:S02]  /*6df0*/  LOP3.LUT R0, R81, 0xffff0000, RZ, 0xc0, !PT ;  /* 0xffff000051007812 */ /* 0x000fe400078ec0ff */
[C---:B------:R-:W-:Y:S01]  /*6e00*/  SHF.L.U32 R2, R82.reuse, 0x10, RZ ;  /* 0x0000001052027819 */ /* 0x040fe200000006ff */
[----:B------:R1:W-:Y:S01]  /*6e10*/  STS.128 [R103+0x10], R8 ;  /* 0x0000100867007388 */ /* 0x0003e20000000c00 */
[----:B------:R-:W-:Y:S01]  /*6e20*/  LOP3.LUT R3, R82, 0xffff0000, RZ, 0xc0, !PT ;  /* 0xffff000052037812 */ /* 0x000fe200078ec0ff */
[----:B------:R-:W-:Y:S01]  /*6e30*/  FFMA R31, R49, R0, R31 ;  /* 0x00000000311f7223 */ /* 0x000fe2000000001f */
[----:B------:R-:W-:Y:S01]  /*6e40*/  SHF.L.U32 R4, R83, 0x10, RZ ;  /* 0x0000001053047819 */ /* 0x000fe200000006ff */
[----:B------:R-:W-:Y:S01]  /*6e50*/  FFMA R28, R49, R2, R28 ;  /* 0x00000002311c7223 */ /* 0x000fe2000000001c */
[----:B------:R-:W-:Y:S01]  /*6e60*/  F2FP.BF16.F32.PACK_AB R16, R17, R16 ;  /* 0x000000101110723e */ /* 0x000fe200000010ff */
[----:B------:R-:W-:Y:S01]  /*6e70*/  FFMA R29, R49, R3, R29 ;  /* 0x00000003311d7223 */ /* 0x000fe2000000001d */
[----:B------:R-:W-:Y:S01]  /*6e80*/  LOP3.LUT R5, R83, 0xffff0000, RZ, 0xc0, !PT ;  /* 0xffff000053057812 */ /* 0x000fe200078ec0ff */
[----:B------:R-:W-:Y:S01]  /*6e90*/  FFMA R30, R49, R4, R30 ;  /* 0x00000004311e7223 */ /* 0x000fe2000000001e */
[----:B------:R-:W-:Y:S02]  /*6ea0*/  F2FP.BF16.F32.PACK_AB R17, R23, R18 ;  /* 0x000000121711723e */ /* 0x000fe400000010ff */
[----:B------:R-:W-:Y:S01]  /*6eb0*/  F2FP.BF16.F32.PACK_AB R18, R21, R20 ;  /* 0x000000141512723e */ /* 0x000fe200000010ff */
[----:B------:R-:W-:Y:S01]  /*6ec0*/  FFMA R35, R49, R5, R35 ;  /* 0x0000000531237223 */ /* 0x000fe20000000023 */
[----:B------:R-:W-:Y:S02]  /*6ed0*/  F2FP.BF16.F32.PACK_AB R19, R27, R22 ;  /* 0x000000161b13723e */ /* 0x000fe400000010ff */
[----:B------:R-:W-:Y:S02]  /*6ee0*/  F2FP.BF16.F32.PACK_AB R24, R25, R24 ;  /* 0x000000181918723e */ /* 0x000fe400000010ff */
[----:B------:R-:W-:Y:S01]  /*6ef0*/  F2FP.BF16.F32.PACK_AB R25, R31, R26 ;  /* 0x0000001a1f19723e */ /* 0x000fe200000010ff */
[----:B------:R1:W-:Y:S01]  /*6f00*/  STS.128 [R102+0x20], R16 ;  /* 0x0000201066007388 */ /* 0x0003e20000000c00 */
[----:B------:R-:W-:Y:S02]  /*6f10*/  F2FP.BF16.F32.PACK_AB R26, R29, R28 ;  /* 0x0000001c1d1a723e */ /* 0x000fe400000010ff */
[----:B------:R-:W-:Y:S05]  /*6f20*/  F2FP.BF16.F32.PACK_AB R27, R35, R30 ;  /* 0x0000001e231b723e */ /* 0x000fea00000010ff */
[----:B------:R1:W-:Y:S01]  /*6f30*/  STS.128 [R110+0x30], R24 ;  /* 0x000030186e007388 */ /* 0x0003e20000000c00 */
[----:B------:R-:W-:Y:S01]  /*6f40*/  @!PT LDS RZ, [RZ] ;  /* 0x00000000fffff984 */ /* 0x000fe20000000800 */
[----:B------:R-:W-:Y:S01]  /*6f50*/  @!PT LDS RZ, [RZ] ;  /* 0x00000000fffff984 */ /* 0x000fe20000000800 */
[----:B------:R-:W-:Y:S01]  /*6f60*/  @!PT LDS RZ, [RZ] ;  /* 0x00000000fffff984 */ /* 0x000fe20000000800 */
[----:B------:R-:W-:Y:S01]  /*6f70*/  @!PT LDS RZ, [RZ] ;  /* 0x00000000fffff984 */ /* 0x000fe20000000800 */
[----:B------:R2:W-:Y:S07]  /*6f80*/  MEMBAR.ALL.CTA ;  /* 0x0000000000007992 */ /* 0x0005ee0000008000 */
[----:B--2---:R-:W2:Y:S02]  /*6f90*/  FENCE.VIEW.ASYNC.S ;  /* 0x00000000000073c6 */ /* 0x004ea40000000000 */
[----:B--2---:R-:W-:Y:S06]  /*6fa0*/  BAR.SYNC.DEFER_BLOCKING 0x1, 0x80 ;  /* 0x0042000000007b1d */ /* 0x004fec0000010000 */
[----:B------:R-:W-:Y:S05]  /*6fb0*/  @P0 BRA `(.L_x_121) ;  /* 0x0000000000380947 */ /* 0x000fea0003800000 */
[----:B------:R-:W-:Y:S02]  /*6fc0*/  UIADD3 UR4, UPT, UPT, UR48, 0x200, URZ ;  /* 0x0000020030047890 */ /* 0x000fe4000fffe0ff */
[----:B------:R-:W-:Y:S01]  /*6fd0*/  UIADD3 UR8, UP0, UPT, UR52, 0x680, URZ ;  /* 0x0000068034087890 */ /* 0x000fe2000ff1e0ff */
[----:B------:R-:W-:Y:S01]  /*6fe0*/  UMOV UR43, UR36 ;  /* 0x00000024002b7c82 */ /* 0x000fe20008000000 */
[----:B------:R-:W-:Y:S02]  /*6ff0*/  UIADD3 UR5, UPT, UPT, UR41, 0x80, URZ ;  /* 0x0000008029057890 */ /* 0x000fe4000fffe0ff */
[----:B------:R-:W-:Y:S01]  /*7000*/  MOV R97, UR4 ;  /* 0x0000000400617c02 */ /* 0x000fe20008000f00 */
[----:B------:R-:W-:Y:S02]  /*7010*/  UIADD3.X UR9, UPT, UPT, URZ, UR53, URZ, UP0, !UPT ;  /* 0x00000035ff097290 */ /* 0x000fe400087fe4ff */
[----:B------:R-:W-:Y:S01]  /*7020*/  UIADD3 UR4, UPT, UPT, UR48, 0x1200, URZ ;  /* 0x0000120030047890 */ /* 0x000fe2000fffe0ff */
[----:B------:R-:W-:Y:S01]  /*7030*/  R2UR UR40, R97 ;  /* 0x00000000612872ca */ /* 0x000fe200000e0000 */
[----:B------:R-:W-:Y:S01]  /*7040*/  UMOV UR6, UR42 ;  /* 0x0000002a00067c82 */ /* 0x000fe20008000000 */
[----:B------:R-:W-:Y:S11]  /*7050*/  UMOV UR7, UR36 ;  /* 0x0000002400077c82 */ /* 0x000ff60008000000 */
[----:B------:R2:W-:Y:S01]  /*7060*/  UTMASTG.3D [UR40], [UR8] ;  /* 0x00000028080073b5 */ /* 0x0005e20008010000 */
[----:B------:R2:W-:Y:S01]  /*7070*/  UTMASTG.3D [UR4], [UR8] ;  /* 0x00000004080073b5 */ /* 0x0005e20008010000 */
[----:B------:R0:W-:Y:S01]  /*7080*/  UTMACMDFLUSH ;  /* 0x00000000000079b7 */ /* 0x0001e20000000000 */
[----:B--2---:R-:W-:Y:S04]  /*7090*/  DEPBAR.LE SB0, 0x1 ;  /* 0x000080400000791a */ /* 0x004fe80000000000 */
.L_x_121:
[----:B------:R-:W-:Y:S05]  /*70a0*/  BSYNC.RECONVERGENT B0 ;  /* 0x0000000000007941 */ /* 0x000fea0003800200 */
.L_x_120:
[----:B------:R-:W-:Y:S01]  /*70b0*/  BAR.SYNC.DEFER_BLOCKING 0x1, 0x80 ;  /* 0x0042000000007b1d */ /* 0x000fe20000010000 */
[----:B------:R-:W-:Y:S01]  /*70c0*/  ISETP.NE.AND P1, PT, R111, RZ, PT ;  /* 0x000000ff6f00720c */ /* 0x000fe20003f25270 */
[----:B------:R-:W-:Y:S01]  /*70d0*/  UISETP.NE.AND UP0, UPT, UR49, URZ, UPT ;  /* 0x000000ff3100728c */ /* 0x000fe2000bf05270 */
[----:B------:R-:W-:Y:S11]  /*70e0*/  LEA R2, R60, UR48, 0x3 ;  /* 0x000000303c027c11 */ /* 0x000ff6000f8e18ff */
[----:B------:R-:W-:Y:S01]  /*70f0*/  @P1 SHF.L.U32 R3, R101, 0x1f, RZ ;  /* 0x0000001f65031819 */ /* 0x000fe200000006ff */
[----:B------:R-:W-:Y:S06]  /*7100*/  BRA.U !UP0, `(.L_x_122) ;  /* 0x0000000108247547 */ /* 0x000fec000b800000 */
[----:B------:R-:W-:Y:S01]  /*7110*/  IMAD.U32 R4, RZ, RZ, UR51 ;  /* 0x00000033ff047e24 */ /* 0x000fe2000f8e00ff */
[----:B------:R-:W-:Y:S01]  /*7120*/  MOV R0, UR37 ;  /* 0x0000002500007c02 */ /* 0x000fe20008000f00 */
[----:B------:R-:W-:Y:S03]  /*7130*/  UIADD3 UR51, UPT, UPT, UR51, 0x1, URZ ;  /* 0x0000000133337890 */ /* 0x000fe6000fffe0ff */
[----:B------:R-:W-:Y:S01]  /*7140*/  @P1 LEA R4, R4, UR48, 0x3 ;  /* 0x0000003004041c11 */ /* 0x000fe2000f8e18ff */
[----:B------:R-:W-:Y:S04]  /*7150*/  UISETP.NE.AND UP0, UPT, UR51, 0x4, UPT ;  /* 0x000000043300788c */ /* 0x000fe8000bf05270 */
[----:B------:R-:W-:Y:S01]  /*7160*/  @P1 VIADD R4, R4, 0xa0 ;  /* 0x000000a004041836 */ /* 0x000fe20000000000 */
[----:B------:R-:W-:Y:S04]  /*7170*/  USEL UR51, UR51, URZ, UP0 ;  /* 0x000000ff33337287 */ /* 0x000fe80008000000 */
[----:B------:R-:W-:Y:S04]  /*7180*/  @P1 PRMT R0, R0, 0x654, R4 ;  /* 0x0000065400001816 */ /* 0x000fe80000000004 */
[----:B------:R2:W-:Y:S04]  /*7190*/  @P1 SYNCS.ARRIVE.TRANS64.RED.A1T0 RZ, [R0+URZ], RZ ;  /* 0x000000ff00ff19a7 */ /* 0x0005e800081004ff */
.L_x_122:
[----:B------:R-:W4:Y:S01]  /*71a0*/  @P1 SYNCS.PHASECHK.TRANS64.TRYWAIT P0, [R2+URZ+0x80], R3 ;  /* 0x00008003020015a7 */ /* 0x000f2200080011ff */
[----:B------:R-:W-:Y:S01]  /*71b0*/  BSSY B1, `(.L_x_123) ;  /* 0x0000016000017945 */ /* 0x000fe20003800000 */
[----:B----4-:R-:W-:Y:S03]  /*71c0*/  @P1 SEL R61, RZ, 0x1, !P0 ;  /* 0x00000001ff3d1807 */ /* 0x010fe60004000000 */
[----:B------:R-:W-:Y:S05]  /*71d0*/  @!P1 BRA `(.L_x_124) ;  /* 0x00000000004c9947 */ /* 0x000fea0003800000 */
[----:B------:R-:W-:Y:S01]  /*71e0*/  ISETP.NE.AND P0, PT, R61, RZ, PT ;  /* 0x000000ff3d00720c */ /* 0x000fe20003f05270 */
[----:B------:R-:W-:Y:S01]  /*71f0*/  BSSY B0, `(.L_x_125) ;  /* 0x000000b000007945 */ /* 0x000fe20003800000 */
[----:B------:R-:W-:Y:S11]  /*7200*/  ISETP.NE.AND P1, PT, R62, RZ, PT ;  /* 0x000000ff3e00720c */ /* 0x000ff60003f25270 */
[----:B------:R-:W-:Y:S02]  /*7210*/  @!UPT UIADD3 URZ, UPT, UPT, URZ, URZ, URZ ;  /* 0x000000fffffff290 */ /* 0x000fe4000fffe0ff */
[C---:B------:R-:W-:Y:S01]  /*7220*/  @P1 IMAD R6, R60.reuse, 0x2000, R104 ;  /* 0x000020003c061824 */ /* 0x040fe200078e0268 */
[C---:B------:R-:W-:Y:S01]  /*7230*/  @P1 LEA R4, R60.reuse, R102, 0xd ;  /* 0x000000663c041211 */ /* 0x040fe200078e68ff */
[C---:B------:R-:W-:Y:S02]  /*7240*/  @P1 IMAD R5, R60.reuse, 0x2000, R103 ;  /* 0x000020003c051824 */ /* 0x040fe400078e0267 */
[----:B------:R-:W-:Y:S01]  /*7250*/  @P1 IMAD R3, R60, 0x2000, R110 ;  /* 0x000020003c031824 */ /* 0x000fe200078e026e */
[----:B------:R-:W-:Y:S06]  /*7260*/  @P0 BRA `(.L_x_126) ;  /* 0x00000000000c0947 */ /* 0x000fec0003800000 */
[----:B--2---:R-:W-:Y:S04]  /*7270*/  SHF.L.U32 R0, R101, 0x1f, RZ ;  /* 0x0000001f65007819 */ /* 0x004fe800000006ff */
[----:B------:R-:W2:Y:S02]  /*7280*/  SYNCS.PHASECHK.TRANS64.TRYWAIT P0, [R2+URZ+0x80], R0 ;  /* 0x00008000020075a7 */ /* 0x000ea400080011ff */
[----:B--2---:R-:W-:Y:S05]  /*7290*/  @!P0 BRA `(.L_x_127) ;  /* 0x00000034004c8947 */ /* 0x004fea0003800000 */
.L_x_126:
[----:B------:R-:W-:Y:S05]  /*72a0*/  BSYNC B0 ;  /* 0x0000000000007941 */ /* 0x000fea0003800000 */
.L_x_125:
[----:B------:R-:W-:Y:S02]  /*72b0*/  ISETP.NE.AND P0, PT, R62, RZ, PT ;  /* 0x000000ff3e00720c */ /* 0x000fe40003f05270 */
[----:B------:R-:W-:Y:S11]  /*72c0*/  IADD3 R60, PT, PT, R60, 0x1, RZ ;  /* 0x000000013c3c7810 */ /* 0x000ff60007ffe0ff */
[----:B------:R4:W1:Y:S04]  /*72d0*/  @P0 LDS.128 R56, [R6] ;  /* 0x0000000006380984 */ /* 0x0008680000000c00 */
[----:B------:R4:W1:Y:S04]  /*72e0*/  @P0 LDS.128 R64, [R5+0x10] ;  /* 0x0000100005400984 */ /* 0x0008680000000c00 */
[----:B------:R4:W1:Y:S04]  /*72f0*/  @P0 LDS.128 R72, [R4+0x20] ;  /* 0x0000200004480984 */ /* 0x0008680000000c00 */
[----:B------:R4:W1:Y:S02]  /*7300*/  @P0 LDS.128 R80, [R3+0x30] ;  /* 0x0000300003500984 */ /* 0x0008640000000c00 */
.L_x_124:
[----:B------:R-:W-:Y:S05]  /*7310*/  BSYNC B1 ;  /* 0x0000000000017941 */ /* 0x000fea0003800000 */
.L_x_123:
[----:B--2---:R-:W-:Y:S05]  /*7320*/  VIADD R0, R48, 0x20 ;  /* 0x0000002030007836 */ /* 0x004fea0000000000 */
[----:B------:R-:W-:Y:S04]  /*7330*/  SHF.R.U32.HI R0, RZ, 0x15, R0 ;  /* 0x00000015ff007819 */ /* 0x000fe80000011600 */
[----:B------:R-:W-:Y:S11]  /*7340*/  LOP3.LUT P0, RZ, R0, 0x3, R96, 0x48, !PT ;  /* 0x0000000300ff7812 */ /* 0x000ff60007804860 */
[----:B------:R-:W-:Y:S02]  /*7350*/  @!UPT UIADD3 URZ, UPT, UPT, URZ, URZ, URZ ;  /* 0x000000fffffff290 */ /* 0x000fe4000fffe0ff */
[----:B------:R-:W-:Y:S05]  /*7360*/  @!P0 BRA `(.L_x_128) ;  /* 0x0000000000408947 */ /* 0x000fea0003800000 */
[----:B------:R-:W2:Y:S01]  /*7370*/  LDCU.64 UR8, c[0x4][0x70] ;  /* 0x01000e00ff0877ac */ /* 0x000ea20008000a00 */
[----:B----4-:R-:W-:Y:S01]  /*7380*/  MOV R3, 0x0 ;  /* 0x0000000000037802 */ /* 0x010fe20000000f00 */
[----:B------:R-:W-:Y:S02]  /*7390*/  HFMA2 R12, -RZ, RZ, 0, 5.9604644775390625e-08 ;  /* 0x00000001ff0c7431 */ /* 0x000fe400000001ff */
[----:B-1----:R-:W-:Y:S02]  /*73a0*/  IMAD.MOV.U32 R8, RZ, RZ, 0x192 ;  /* 0x00000192ff087424 */ /* 0x002fe400078e00ff */
[----:B------:R-:W-:Y:S01]  /*73b0*/  IMAD.MOV.U32 R13, RZ, RZ, RZ ;  /* 0x000000ffff0d7224 */ /* 0x000fe200078e00ff */
[----:B------:R-:W1:Y:S01]  /*73c0*/  LDCU.64 UR6, c[0x4][0x78] ;  /* 0x01000f00ff0677ac */ /* 0x000e620008000a00 */
[----:B------:R-:W4:Y:S01]  /*73d0*/  LDC.64 R2, c[0x4][R3] ;  /* 0x0100000003027b82 */ /* 0x000f220000000a00 */
[----:B------:R-:W5:Y:S01]  /*73e0*/  LDCU.64 UR4, c[0x4][0x10] ;  /* 0x01000200ff0477ac */ /* 0x000f620008000a00 */
[----:B--2---:R-:W-:Y:S01]  /*73f0*/  MOV R5, UR9 ;  /* 0x0000000900057c02 */ /* 0x004fe20008000f00 */
[----:B------:R-:W-:Y:S01]  /*7400*/  IMAD.U32 R4, RZ, RZ, UR8 ;  /* 0x00000008ff047e24 */ /* 0x000fe2000f8e00ff */
[----:B-1----:R-:W-:Y:S01]  /*7410*/  MOV R7, UR7 ;  /* 0x0000000700077c02 */ /* 0x002fe20008000f00 */
[----:B------:R-:W-:Y:S01]  /*7420*/  IMAD.U32 R6, RZ, RZ, UR6 ;  /* 0x00000006ff067e24 */ /* 0x000fe2000f8e00ff */
[----:B-----5:R-:W-:Y:S01]  /*7430*/  MOV R11, UR5 ;  /* 0x00000005000b7c02 */ /* 0x020fe20008000f00 */
[----:B------:R-:W-:Y:S02]  /*7440*/  IMAD.U32 R10, RZ, RZ, UR4 ;  /* 0x00000004ff0a7e24 */ /* 0x000fe4000f8e00ff */
[----:B------:R-:W-:Y:S07]  /*7450*/  LEPC R20, `(.L_x_128) ;  /* 0x000000001014794e */ /* 0x000fee0000000000 */
[----:B---34-:R-:W-:Y:S05]  /*7460*/  CALL.ABS.NOINC R2 ;  /* 0x0000000002007343 */ /* 0x018fea0003c00000 */
.L_x_128:
[----:B------:R-:W-:Y:S01]  /*7470*/  ISETP.NE.AND P6, PT, R111, RZ, PT ;  /* 0x000000ff6f00720c */ /* 0x000fe20003fc5270 */
[----:B------:R-:W-:Y:S05]  /*7480*/  WARPSYNC.ALL ;  /* 0x0000000000007948 */ /* 0x000fea0003800000 */
[----:B------:R-:W-:Y:S01]  /*7490*/  R2UR UR4, R48 ;  /* 0x00000000300472ca */ /* 0x000fe200000e0000 */
[----:B------:R-:W-:Y:S01]  /*74a0*/  BSSY.RECONVERGENT B0, `(.L_x_129) ;  /* 0x0000094000007945 */ /* 0x000fe20003800200 */
[----:B------:R-:W-:Y:S02]  /*74b0*/  MOV R50, UR51 ;  /* 0x0000003300327c02 */ /* 0x000fe40008000f00 */
[----:B-1--4-:R-:W-:Y:S02]  /*74c0*/  SHF.L.U32 R3, R56, 0x10, RZ ;  /* 0x0000001038037819 */ /* 0x012fe400000006ff */
[----:B------:R-:W-:Y:S02]  /*74d0*/  MOV R63, UR37 ;  /* 0x00000025003f7c02 */ /* 0x000fe40008000f00 */
[----:B------:R-:W-:Y:S02]  /*74e0*/  @P6 LEA R50, R50, UR48, 0x3 ;  /* 0x0000003032326c11 */ /* 0x000fe4000f8e18ff */
[----:B------:R-:W-:Y:S02]  /*74f0*/  LOP3.LUT R51, R57, 0xffff0000, RZ, 0xc0, !PT ;  /* 0xffff000039337812 */ /* 0x000fe400078ec0ff */
[----:B------:R-:W-:Y:S01]  /*7500*/  @P6 IADD3 R50, PT, PT, R50, 0xa0, RZ ;  /* 0x000000a032326810 */ /* 0x000fe20007ffe0ff */
[----:B------:R-:W1:Y:S01]  /*7510*/  LDTM.x32 R4, tmem[UR4+0x20] ;  /* 0x00002004000479ee */ /* 0x000e6200082c0000 */
[----:B------:R-:W-:Y:S02]  /*7520*/  ISETP.NE.AND P0, PT, R106, RZ, PT ;  /* 0x000000ff6a00720c */ /* 0x000fe40003f05270 */
[----:B------:R-:W-:Y:S02]  /*7530*/  @P6 PRMT R63, R63, 0x654, R50 ;  /* 0x000006543f3f6816 */ /* 0x000fe40000000032 */
[----:B------:R-:W-:Y:S01]  /*7540*/  SHF.L.U32 R50, R57, 0x10, RZ ;  /* 0x0000001039327819 */ /* 0x000fe200000006ff */
[C---:B-1----:R-:W-:Y:S01]  /*7550*/  FMUL R0, R47.reuse, R4 ;  /* 0x000000042f007220 */ /* 0x042fe20000400000 */
[----:B------:R-:W-:Y:S01]  /*7560*/  LOP3.LUT R4, R56, 0xffff0000, RZ, 0xc0, !PT ;  /* 0xffff000038047812 */ /* 0x000fe200078ec0ff */
[C---:B------:R-:W-:Y:S01]  /*7570*/  FMUL R2, R47.reuse, R5 ;  /* 0x000000052f027220 */ /* 0x040fe20000400000 */
[----:B------:R-:W-:Y:S01]  /*7580*/  FMUL R7, R47, R7 ;  /* 0x000000072f077220 */ /* 0x000fe20000400000 */
[----:B------:R-:W-:Y:S01]  /*7590*/  FFMA R0, R49, R3, R0 ;  /* 0x0000000331007223 */ /* 0x000fe20000000000 */
[----:B------:R-:W-:Y:S01]  /*75a0*/  FMUL R3, R47, R6 ;  /* 0x000000062f037220 */ /* 0x000fe20000400000 */
[----:B------:R-:W-:Y:S01]  /*75b0*/  FFMA R2, R49, R4, R2 ;  /* 0x0000000431027223 */ /* 0x000fe20000000002 */
[C---:B------:R-:W-:Y:S01]  /*75c0*/  FMUL R4, R47.reuse, R8 ;  /* 0x000000082f047220 */ /* 0x040fe20000400000 */
[C---:B------:R-:W-:Y:S01]  /*75d0*/  FMUL R8, R47.reuse, R12 ;  /* 0x0000000c2f087220 */ /* 0x040fe20000400000 */
[C---:B------:R-:W-:Y:S01]  /*75e0*/  FMUL R12, R47.reuse, R16 ;  /* 0x000000102f0c7220 */ /* 0x040fe20000400000 */
[C---:B------:R-:W-:Y:S01]  /*75f0*/  FMUL R16, R47.reuse, R20 ;  /* 0x000000142f107220 */ /* 0x040fe20000400000 */
[----:B------:R-:W-:Y:S01]  /*7600*/  F2FP.BF16.F32.PACK_AB R52, R2, R0 ;  /* 0x000000000234723e */ /* 0x000fe200000010ff */
[C---:B------:R-:W-:Y:S01]  /*7610*/  FMUL R20, R47.reuse, R24 ;  /* 0x000000182f147220 */ /* 0x040fe20000400000 */
[C---:B------:R-:W-:Y:S01]  /*7620*/  LOP3.LUT R0, R58.reuse, 0xffff0000, RZ, 0xc0, !PT ;  /* 0xffff00003a007812 */ /* 0x040fe200078ec0ff */
[----:B------:R-:W-:Y:S01]  /*7630*/  FMUL R24, R47, R28 ;  /* 0x0000001c2f187220 */ /* 0x000fe20000400000 */
[----:B------:R-:W-:Y:S01]  /*7640*/  SHF.L.U32 R2, R59, 0x10, RZ ;  /* 0x000000103b027819 */ /* 0x000fe200000006ff */
[C---:B------:R-:W-:Y:S01]  /*7650*/  FMUL R28, R47.reuse, R32 ;  /* 0x000000202f1c7220 */ /* 0x040fe20000400000 */
[----:B------:R-:W-:Y:S01]  /*7660*/  SHF.L.U32 R32, R58, 0x10, RZ ;  /* 0x000000103a207819 */ /* 0x000fe200000006ff */
[----:B------:R-:W-:Y:S01]  /*7670*/  FMUL R5, R47, R9 ;  /* 0x000000092f057220 */ /* 0x000fe20000400000 */
[C---:B------:R-:W-:Y:S01]  /*7680*/  FFMA R3, R49.reuse, R50, R3 ;  /* 0x0000003231037223 */ /* 0x040fe20000000003 */
[----:B------:R-:W-:Y:S01]  /*7690*/  FFMA R7, R49, R51, R7 ;  /* 0x0000003331077223 */ /* 0x000fe20000000007 */
[----:B------:R-:W-:Y:S01]  /*76a0*/  FMUL R6, R47, R10 ;  /* 0x0000000a2f067220 */ /* 0x000fe20000400000 */
[----:B------:R-:W-:Y:S01]  /*76b0*/  FFMA R4, R49, R32, R4 ;  /* 0x0000002031047223 */ /* 0x000fe20000000004 */
[----:B------:R-:W-:Y:S01]  /*76c0*/  LOP3.LUT R32, R59, 0xffff0000, RZ, 0xc0, !PT ;  /* 0xffff00003b207812 */ /* 0x000fe200078ec0ff */
[----:B------:R-:W-:Y:S01]  /*76d0*/  FFMA R5, R49, R0, R5 ;  /* 0x0000000031057223 */ /* 0x000fe20000000005 */
[C---:B------:R-:W-:Y:S01]  /*76e0*/  SHF.L.U32 R0, R64.reuse, 0x10, RZ ;  /* 0x0000001040007819 */ /* 0x040fe200000006ff */
[----:B------:R-:W-:Y:S01]  /*76f0*/  FMUL R11, R47, R11 ;  /* 0x0000000b2f0b7220 */ /* 0x000fe20000400000 */
[----:B------:R-:W-:Y:S01]  /*7700*/  F2FP.BF16.F32.PACK_AB R53, R7, R3 ;  /* 0x000000030735723e */ /* 0x000fe200000010ff */
[C---:B------:R-:W-:Y:S01]  /*7710*/  FFMA R6, R49.reuse, R2, R6 ;  /* 0x0000000231067223 */ /* 0x040fe20000000006 */
[----:B------:R-:W-:Y:S01]  /*7720*/  LOP3.LUT R2, R64, 0xffff0000, RZ, 0xc0, !PT ;  /* 0xffff000040027812 */ /* 0x000fe200078ec0ff */
[----:B------:R-:W-:Y:S01]  /*7730*/  FFMA R11, R49, R32, R11 ;  /* 0x00000020310b7223 */ /* 0x000fe2000000000b */
[----:B------:R-:W-:Y:S01]  /*7740*/  SHF.L.U32 R3, R65, 0x10, RZ ;  /* 0x0000001041037819 */ /* 0x000fe200000006ff */
[----:B------:R-:W-:Y:S01]  /*7750*/  FFMA R8, R49, R0, R8 ;  /* 0x0000000031087223 */ /* 0x000fe20000000008 */
[----:B------:R-:W-:Y:S01]  /*7760*/  LOP3.LUT R0, R65, 0xffff0000, RZ, 0xc0, !PT ;  /* 0xffff000041007812 */ /* 0x000fe200078ec0ff */
[----:B------:R-:W-:Y:S01]  /*7770*/  FMUL R9, R47, R13 ;  /* 0x0000000d2f097220 */ /* 0x000fe20000400000 */
[----:B------:R-:W-:Y:S01]  /*7780*/  F2FP.BF16.F32.PACK_AB R54, R5, R4 ;  /* 0x000000040536723e */ /* 0x000fe200000010ff */
[----:B------:R-:W-:Y:S01]  /*7790*/  FMUL R10, R47, R14 ;  /* 0x0000000e2f0a7220 */ /* 0x000fe20000400000 */
[----:B------:R-:W-:Y:S01]  /*77a0*/  F2FP.BF16.F32.PACK_AB R55, R11, R6 ;  /* 0x000000060b37723e */ /* 0x000fe200000010ff */
[----:B------:R-:W-:Y:S01]  /*77b0*/  FMUL R15, R47, R15 ;  /* 0x0000000f2f0f7220 */ /* 0x000fe20000400000 */
[----:B------:R-:W-:Y:S01]  /*77c0*/  SHF.L.U32 R4, R81, 0x10, RZ ;  /* 0x0000001051047819 */ /* 0x000fe200000006ff */
[C---:B------:R-:W-:Y:S01]  /*77d0*/  FFMA R9, R49.reuse, R2, R9 ;  /* 0x0000000231097223 */ /* 0x040fe20000000009 */
[C---:B------:R-:W-:Y:S01]  /*77e0*/  SHF.L.U32 R2, R66.reuse, 0x10, RZ ;  /* 0x0000001042027819 */ /* 0x040fe200000006ff */
[C---:B------:R-:W-:Y:S01]  /*77f0*/  FFMA R10, R49.reuse, R3, R10 ;  /* 0x00000003310a7223 */ /* 0x040fe2000000000a */
[----:B------:R-:W-:Y:S01]  /*7800*/  LOP3.LUT R3, R66, 0xffff0000, RZ, 0xc0, !PT ;  /* 0xffff000042037812 */ /* 0x000fe200078ec0ff */
[----:B------:R-:W-:Y:S01]  /*7810*/  FFMA R15, R49, R0, R15 ;  /* 0x00000000310f7223 */ /* 0x000fe2000000000f */
[----:B------:R-:W-:Y:S01]  /*7820*/  SHF.L.U32 R0, R67, 0x10, RZ ;  /* 0x0000001043007819 */ /* 0x000fe200000006ff */
[----:B------:R-:W-:Y:S01]  /*7830*/  FMUL R13, R47, R17 ;  /* 0x000000112f0d7220 */ /* 0x000fe20000400000 */
[----:B------:R-:W-:Y:S01]  /*7840*/  F2FP.BF16.F32.PACK_AB R8, R9, R8 ;  /* 0x000000080908723e */ /* 0x000fe200000010ff */
[----:B------:R-:W-:Y:S01]  /*7850*/  FMUL R14, R47, R18 ;  /* 0x000000122f0e7220 */ /* 0x000fe20000400000 */
[----:B------:R-:W-:Y:S01]  /*7860*/  F2FP.BF16.F32.PACK_AB R9, R15, R10 ;  /* 0x0000000a0f09723e */ /* 0x000fe200000010ff */
[----:B------:R-:W-:Y:S01]  /*7870*/  FFMA R12, R49, R2, R12 ;  /* 0x00000002310c7223 */ /* 0x000fe2000000000c */
[----:B------:R-:W-:Y:S01]  /*7880*/  LOP3.LUT R2, R67, 0xffff0000, RZ, 0xc0, !PT ;  /* 0xffff000043027812 */ /* 0x000fe200078ec0ff */
[----:B------:R-:W-:Y:S01]  /*7890*/  FFMA R13, R49, R3, R13 ;  /* 0x00000003310d7223 */ /* 0x000fe2000000000d */
[----:B------:R-:W-:Y:S01]  /*78a0*/  SHF.L.U32 R3, R73, 0x10, RZ ;  /* 0x0000001049037819 */ /* 0x000fe200000006ff */
[----:B------:R-:W-:Y:S01]  /*78b0*/  FFMA R14, R49, R0, R14 ;  /* 0x00000000310e7223 */ /* 0x000fe2000000000e */
[C---:B------:R-:W-:Y:S01]  /*78c0*/  SHF.L.U32 R0, R72.reuse, 0x10, RZ ;  /* 0x0000001048007819 */ /* 0x040fe200000006ff */
[----:B------:R-:W-:Y:S01]  /*78d0*/  FMUL R19, R47, R19 ;  /* 0x000000132f137220 */ /* 0x000fe20000400000 */
[----:B------:R-:W-:Y:S01]  /*78e0*/  F2FP.BF16.F32.PACK_AB R10, R13, R12 ;  /* 0x0000000c0d0a723e */ /* 0x000fe200000010ff */
[----:B------:R-:W-:Y:S01]  /*78f0*/  FMUL R17, R47, R21 ;  /* 0x000000152f117220 */ /* 0x000fe20000400000 */
[----:B------:R-:W-:Y:S01]  /*7900*/  LOP3.LUT R5, R83, 0xffff0000, RZ, 0xc0, !PT ;  /* 0xffff000053057812 */ /* 0x000fe200078ec0ff */
[C---:B------:R-:W-:Y:S01]  /*7910*/  FFMA R19, R49.reuse, R2, R19 ;  /* 0x0000000231137223 */ /* 0x040fe20000000013 */
[----:B------:R-:W-:Y:S01]  /*7920*/  LOP3.LUT R2, R72, 0xffff0000, RZ, 0xc0, !PT ;  /* 0xffff000048027812 */ /* 0x000fe200078ec0ff */
[----:B------:R1:W-:Y:S01]  /*7930*/  STS.128 [R104+0x2000], R52 ;  /* 0x0020003468007388 */ /* 0x0003e20000000c00 */
[----:B------:R-:W-:Y:S01]  /*7940*/  FFMA R16, R49, R0, R16 ;  /* 0x0000000031107223 */ /* 0x000fe20000000010 */
[----:B------:R-:W-:Y:S01]  /*7950*/  LOP3.LUT R0, R73, 0xffff0000, RZ, 0xc0, !PT ;  /* 0xffff000049007812 */ /* 0x000fe200078ec0ff */
[----:B------:R-:W-:Y:S01]  /*7960*/  FMUL R18, R47, R22 ;  /* 0x000000162f127220 */ /* 0x000fe20000400000 */
[----:B------:R-:W-:Y:S01]  /*7970*/  F2FP.BF16.F32.PACK_AB R11, R19, R14 ;  /* 0x0000000e130b723e */ /* 0x000fe200000010ff */
[----:B------:R-:W-:Y:S01]  /*7980*/  FMUL R23, R47, R23 ;  /* 0x000000172f177220 */ /* 0x000fe20000400000 */
[C---:B------:R-:W-:Y:S01]  /*7990*/  FFMA R17, R49.reuse, R2, R17 ;  /* 0x0000000231117223 */ /* 0x040fe20000000011 */
[C---:B------:R-:W-:Y:S01]  /*79a0*/  SHF.L.U32 R2, R74.reuse, 0x10, RZ ;  /* 0x000000104a027819 */ /* 0x040fe200000006ff */
[----:B------:R-:W-:Y:S01]  /*79b0*/  FFMA R18, R49, R3, R18 ;  /* 0x0000000331127223 */ /* 0x000fe20000000012 */
[----:B------:R-:W-:Y:S01]  /*79c0*/  SHF.L.U32 R3, R75, 0x10, RZ ;  /* 0x000000104b037819 */ /* 0x000fe200000006ff */
[----:B------:R1:W-:Y:S01]  /*79d0*/  STS.128 [R103+0x2010], R8 ;  /* 0x0020100867007388 */ /* 0x0003e20000000c00 */
[----:B------:R-:W-:Y:S01]  /*79e0*/  F2FP.BF16.F32.PACK_AB R16, R17, R16 ;  /* 0x000000101110723e */ /* 0x000fe200000010ff */
[----:B------:R-:W-:Y:S01]  /*79f0*/  FFMA R23, R49, R0, R23 ;  /* 0x0000000031177223 */ /* 0x000fe20000000017 */
[----:B------:R-:W-:Y:S01]  /*7a00*/  LOP3.LUT R0, R74, 0xffff0000, RZ, 0xc0, !PT ;  /* 0xffff00004a007812 */ /* 0x000fe200078ec0ff */
[C---:B------:R-:W-:Y:S01]  /*7a10*/  FMUL R21, R47.reuse, R25 ;  /* 0x000000192f157220 */ /* 0x040fe20000400000 */
[----:B------:R-:W-:Y:S01]  /*7a20*/  FMUL R22, R47, R26 ;  /* 0x0000001a2f167220 */ /* 0x000fe20000400000 */
[C---:B------:R-:W-:Y:S01]  /*7a30*/  FFMA R20, R49.reuse, R2, R20 ;  /* 0x0000000231147223 */ /* 0x040fe20000000014 */
[C---:B------:R-:W-:Y:S01]  /*7a40*/  SHF.L.U32 R2, R80.reuse, 0x10, RZ ;  /* 0x0000001050027819 */ /* 0x040fe200000006ff */
[----:B------:R-:W-:Y:S01]  /*7a50*/  FFMA R21, R49, R0, R21 ;  /* 0x0000000031157223 */ /* 0x000fe20000000015 */
[----:B------:R-:W-:Y:S01]  /*7a60*/  LOP3.LUT R0, R75, 0xffff0000, RZ, 0xc0, !PT ;  /* 0xffff00004b007812 */ /* 0x000fe200078ec0ff */
[----:B------:R-:W-:Y:S01]  /*7a70*/  FFMA R22, R49, R3, R22 ;  /* 0x0000000331167223 */ /* 0x000fe20000000016 */
[C---:B------:R-:W-:Y:S01]  /*7a80*/  FMUL R27, R47.reuse, R27 ;  /* 0x0000001b2f1b7220 */ /* 0x040fe20000400000 */
[----:B------:R-:W-:Y:S01]  /*7a90*/  LOP3.LUT R3, R80, 0xffff0000, RZ, 0xc0, !PT ;  /* 0xffff000050037812 */ /* 0x000fe200078ec0ff */
[C---:B------:R-:W-:Y:S01]  /*7aa0*/  FMUL R25, R47.reuse, R29 ;  /* 0x0000001d2f197220 */ /* 0x040fe20000400000 */
[----:B------:R-:W-:Y:S01]  /*7ab0*/  FMUL R26, R47, R30 ;  /* 0x0000001e2f1a7220 */ /* 0x000fe20000400000 */
[C---:B------:R-:W-:Y:S01]  /*7ac0*/  FFMA R27, R49.reuse, R0, R27 ;  /* 0x00000000311b7223 */ /* 0x040fe2000000001b */
[----:B------:R-:W-:Y:S01]  /*7ad0*/  FFMA R24, R49, R2, R24 ;  /* 0x0000000231187223 */ /* 0x000fe20000000018 */
[----:B------:R-:W-:Y:S01]  /*7ae0*/  LOP3.LUT R0, R81, 0xffff0000, RZ, 0xc0, !PT ;  /* 0xffff000051007812 */ /* 0x000fe200078ec0ff */
[----:B------:R-:W-:Y:S01]  /*7af0*/  FFMA R25, R49, R3, R25 ;  /* 0x0000000331197223 */ /* 0x000fe20000000019 */
[----:B------:R-:W-:Y:S01]  /*7b00*/  FMUL R31, R47, R31 ;  /* 0x0000001f2f1f7220 */ /* 0x000fe20000400000 */
[C---:B------:R-:W-:Y:S01]  /*7b10*/  SHF.L.U32 R2, R82.reuse, 0x10, RZ ;  /* 0x0000001052027819 */ /* 0x040fe200000006ff */
[----:B------:R-:W-:Y:S01]  /*7b20*/  FFMA R26, R49, R4, R26 ;  /* 0x00000004311a7223 */ /* 0x000fe2000000001a */
[----:B------:R-:W-:Y:S01]  /*7b30*/  LOP3.LUT R3, R82, 0xffff0000, RZ, 0xc0, !PT ;  /* 0xffff000052037812 */ /* 0x000fe200078ec0ff */
[----:B------:R-:W-:Y:S01]  /*7b40*/  FMUL R29, R47, R33 ;  /* 0x000000212f1d7220 */ /* 0x000fe20000400000 */
[----:B------:R-:W-:Y:S01]  /*7b50*/  SHF.L.U32 R4, R83, 0x10, RZ ;  /* 0x0000001053047819 */ /* 0x000fe200000006ff */
[----:B------:R-:W-:Y:S01]  /*7b60*/  FMUL R30, R47, R34 ;  /* 0x000000222f1e7220 */ /* 0x000fe20000400000 */
[----:B------:R-:W-:Y:S01]  /*7b70*/  F2FP.BF16.F32.PACK_AB R17, R23, R18 ;  /* 0x000000121711723e */ /* 0x000fe200000010ff */
[----:B------:R-:W-:Y:S01]  /*7b80*/  FFMA R31, R49, R0, R31 ;  /* 0x00000000311f7223 */ /* 0x000fe2000000001f */
[----:B------:R-:W-:Y:S01]  /*7b90*/  FMUL R35, R47, R35 ;  /* 0x000000232f237220 */ /* 0x000fe20000400000 */
[----:B------:R-:W-:Y:S01]  /*7ba0*/  F2FP.BF16.F32.PACK_AB R18, R21, R20 ;  /* 0x000000141512723e */ /* 0x000fe200000010ff */
[----:B------:R-:W-:Y:S01]  /*7bb0*/  FFMA R28, R49, R2, R28 ;  /* 0x00000002311c7223 */ /* 0x000fe2000000001c */
[----:B------:R-:W-:Y:S01]  /*7bc0*/  F2FP.BF16.F32.PACK_AB R19, R27, R22 ;  /* 0x000000161b13723e */ /* 0x000fe200000010ff */
[C---:B------:R-:W-:Y:S01]  /*7bd0*/  FFMA R29, R49.reuse, R3, R29 ;  /* 0x00000003311d7223 */ /* 0x040fe2000000001d */
[C---:B------:R-:W-:Y:S01]  /*7be0*/  FFMA R30, R49.reuse, R4, R30 ;  /* 0x00000004311e7223 */ /* 0x040fe2000000001e */
[----:B------:R-:W-:Y:S01]  /*7bf0*/  FFMA R35, R49, R5, R35 ;  /* 0x0000000531237223 */ /* 0x000fe20000000023 */
[----:B------:R-:W-:Y:S01]  /*7c00*/  F2FP.BF16.F32.PACK_AB R24, R25, R24 ;  /* 0x000000181918723e */ /* 0x000fe200000010ff */
[----:B------:R1:W-:Y:S01]  /*7c10*/  STS.128 [R102+0x2020], R16 ;  /* 0x0020201066007388 */ /* 0x0003e20000000c00 */
[----:B------:R-:W-:Y:S02]  /*7c20*/  F2FP.BF16.F32.PACK_AB R25, R31, R26 ;  /* 0x0000001a1f19723e */ /* 0x000fe400000010ff */
[----:B------:R-:W-:Y:S02]  /*7c30*/  F2FP.BF16.F32.PACK_AB R26, R29, R28 ;  /* 0x0000001c1d1a723e */ /* 0x000fe400000010ff */
[----:B------:R-:W-:Y:S02]  /*7c40*/  F2FP.BF16.F32.PACK_AB R27, R35, R30 ;  /* 0x0000001e231b723e */ /* 0x000fe400000010ff */
[----:B------:R-:W-:Y:S02]  /*7c50*/  LEA R0, R60, UR48, 0x3 ;  /* 0x000000303c007c11 */ /* 0x000fe4000f8e18ff */
[----:B------:R-:W-:Y:S01]  /*7c60*/  @P6 SHF.L.U32 R2, R101, 0x1f, RZ ;  /* 0x0000001f65026819 */ /* 0x000fe200000006ff */
        /* <DEDUP_REMOVED lines=9> */
[----:B------:R-:W-:Y:S02]  /*7d00*/  UIADD3 UR12, UP0, UPT, UR52, 0x680, URZ ;  /* 0x00000680340c7890 */ /* 0x000fe4000ff1e0ff */
[----:B------:R-:W-:Y:S02]  /*7d10*/  UIADD3 UR9, UPT, UPT, UR41, 0x20, URZ ;  /* 0x0000002029097890 */ /* 0x000fe4000fffe0ff */
[----:B------:R-:W-:Y:S02]  /*7d20*/  UIADD3 UR8, UPT, UPT, UR48, 0x2200, URZ ;  /* 0x0000220030087890 */ /* 0x000fe4000fffe0ff */
[----:B------:R-:W-:Y:S01]  /*7d30*/  UIADD3.X UR13, UPT, UPT, URZ, UR53, URZ, UP0, !UPT ;  /* 0x00000035ff0d7290 */ /* 0x000fe200087fe4ff */
[----:B------:R-:W-:Y:S01]  /*7d40*/  UMOV UR10, UR42 ;  /* 0x0000002a000a7c82 */ /* 0x000fe20008000000 */
[----:B------:R-:W-:Y:S01]  /*7d50*/  UMOV UR11, UR36 ;  /* 0x00000024000b7c82 */ /* 0x000fe20008000000 */
[----:B------:R-:W-:Y:S02]  /*7d60*/  UIADD3 UR5, UPT, UPT, UR41, 0xa0, URZ ;  /* 0x000000a029057890 */ /* 0x000fe4000fffe0ff */
[----:B------:R-:W-:Y:S01]  /*7d70*/  UIADD3 UR4, UPT, UPT, UR48, 0x3200, URZ ;  /* 0x0000320030047890 */ /* 0x000fe2000fffe0ff */
[----:B------:R-:W-:Y:S03]  /*7d80*/  UMOV UR6, UR42 ;  /* 0x0000002a00067c82 */ /* 0x000fe60008000000 */
[----:B------:R2:W-:Y:S01]  /*7d90*/  UTMASTG.3D [UR8], [UR12] ;  /* 0x000000080c0073b5 */ /* 0x0005e20008010000 */
[----:B------:R-:W-:Y:S04]  /*7da0*/  UMOV UR7, UR36 ;  /* 0x0000002400077c82 */ /* 0x000fe80008000000 */
[----:B------:R2:W-:Y:S01]  /*7db0*/  UTMASTG.3D [UR4], [UR12] ;  /* 0x000000040c0073b5 */ /* 0x0005e20008010000 */
[----:B------:R0:W-:Y:S01]  /*7dc0*/  UTMACMDFLUSH ;  /* 0x00000000000079b7 */ /* 0x0001e20000000000 */
[----:B--2---:R-:W-:Y:S04]  /*7dd0*/  DEPBAR.LE SB0, 0x1 ;  /* 0x000080400000791a */ /* 0x004fe80000000000 */
.L_x_130:
[----:B------:R-:W-:Y:S05]  /*7de0*/  BSYNC.RECONVERGENT B0 ;  /* 0x0000000000007941 */ /* 0x000fea0003800200 */
.L_x_129:
[----:B------:R-:W-:Y:S01]  /*7df0*/  BAR.SYNC.DEFER_BLOCKING 0x1, 0x80 ;  /* 0x0042000000007b1d */ /* 0x000fe20000010000 */
[----:B------:R-:W-:Y:S04]  /*7e00*/  UIADD3 UR40, UPT, UPT, UR51, 0x1, URZ ;  /* 0x0000000133287890 */ /* 0x000fe8000fffe0ff */
[----:B------:R-:W-:Y:S04]  /*7e10*/  UISETP.NE.AND UP0, UPT, UR40, 0x4, UPT ;  /* 0x000000042800788c */ /* 0x000fe8000bf05270 */
[----:B------:R-:W-:Y:S01]  /*7e20*/  USEL UR40, UR40, URZ, UP0 ;  /* 0x000000ff28287287 */ /* 0x000fe20008000000 */
[----:B------:R2:W-:Y:S01]  /*7e30*/  @P6 SYNCS.ARRIVE.TRANS64.RED.A1T0 RZ, [R63+URZ], RZ ;  /* 0x000000ff3fff69a7 */ /* 0x0005e200081004ff */
[----:B------:R-:W-:Y:S01]  /*7e40*/  BSSY B1, `(.L_x_131) ;  /* 0x0000017000017945 */ /* 0x000fe20003800000 */
[----:B------:R-:W4:Y:S02]  /*7e50*/  @P6 SYNCS.PHASECHK.TRANS64.TRYWAIT P0, [R0+URZ+0x80], R2 ;  /* 0x00008002000065a7 */ /* 0x000f2400080011ff */
[----:B----4-:R-:W-:Y:S01]  /*7e60*/  @P6 SEL R61, RZ, 0x1, !P0 ;  /* 0x00000001ff3d6807 */ /* 0x010fe20004000000 */
[----:B--2---:R-:W-:Y:S06]  /*7e70*/  @!P6 BRA `(.L_x_132) ;  /* 0x00000000004ce947 */ /* 0x004fec0003800000 */
        /* <DEDUP_REMOVED lines=9> */
[----:B------:R-:W-:Y:S04]  /*7f10*/  SHF.L.U32 R6, R101, 0x1f, RZ ;  /* 0x0000001f65067819 */ /* 0x000fe800000006ff */
[----:B------:R-:W2:Y:S02]  /*7f20*/  SYNCS.PHASECHK.TRANS64.TRYWAIT P0, [R0+URZ+0x80], R6 ;  /* 0x00008006000075a7 */ /* 0x000ea400080011ff */
[----:B--2---:R-:W-:Y:S05]  /*7f30*/  @!P0 BRA `(.L_x_135) ;  /* 0x0000002800388947 */ /* 0x004fea0003800000 */
.L_x_134:
[----:B------:R-:W-:Y:S05]  /*7f40*/  BSYNC B0 ;  /* 0x0000000000007941 */ /* 0x000fea0003800000 */
.L_x_133:
[----:B------:R-:W-:Y:S02]  /*7f50*/  ISETP.NE.AND P0, PT, R62, RZ, PT ;  /* 0x000000ff3e00720c */ /* 0x000fe40003f05270 */
[----:B------:R-:W-:Y:S11]  /*7f60*/  IADD3 R60, PT, PT, R60, 0x1, RZ ;  /* 0x000000013c3c7810 */ /* 0x000ff60007ffe0ff */
[----:B------:R4:W1:Y:S04]  /*7f70*/  @P0 LDS.128 R56, [R5] ;  /* 0x0000000005380984 */ /* 0x0008680000000c00 */
[----:B------:R4:W1:Y:S04]  /*7f80*/  @P0 LDS.128 R64, [R4+0x10] ;  /* 0x0000100004400984 */ /* 0x0008680000000c00 */
[----:B------:R4:W1:Y:S04]  /*7f90*/  @P0 LDS.128 R72, [R3+0x20] ;  /* 0x0000200003480984 */ /* 0x0008680000000c00 */
[----:B------:R4:W1:Y:S02]  /*7fa0*/  @P0 LDS.128 R80, [R2+0x30] ;  /* 0x0000300002500984 */ /* 0x0008640000000c00 */
.L_x_132:
[----:B------:R-:W-:Y:S05]  /*7fb0*/  BSYNC B1 ;  /* 0x0000000000017941 */ /* 0x000fea0003800000 */
.L_x_131:
        /* <DEDUP_REMOVED lines=21> */
.L_x_136:
        /* <DEDUP_REMOVED lines=151> */
.L_x_138:
[----:B------:R-:W-:Y:S05]  /*8a80*/  BSYNC.RECONVERGENT B0 ;  /* 0x0000000000007941 */ /* 0x000fea0003800200 */
.L_x_137:
        /* <DEDUP_REMOVED lines=21> */
.L_x_142:
[----:B------:R-:W-:Y:S05]  /*8be0*/  BSYNC B0 ;  /* 0x0000000000007941 */ /* 0x000fea0003800000 */
.L_x_141:
[----:B------:R-:W-:Y:S11]  /*8bf0*/  ISETP.NE.AND P0, PT, R62, RZ, PT ;  /* 0x000000ff3e00720c */ /* 0x000ff60003f05270 */
[----:B------:R-:W-:Y:S02]  /*8c00*/  @!UPT UIADD3 URZ, UPT, UPT, URZ, URZ, URZ ;  /* 0x000000fffffff290 */ /* 0x000fe4000fffe0ff */
[----:B------:R4:W1:Y:S04]  /*8c10*/  @P0 LDS.128 R56, [R4] ;  /* 0x0000000004380984 */ /* 0x0008680000000c00 */
[----:B------:R4:W1:Y:S04]  /*8c20*/  @P0 LDS.128 R64, [R3+0x10] ;  /* 0x0000100003400984 */ /* 0x0008680000000c00 */
[----:B------:R4:W1:Y:S04]  /*8c30*/  @P0 LDS.128 R72, [R2+0x20] ;  /* 0x0000200002480984 */ /* 0x0008680000000c00 */
[----:B------:R4:W1:Y:S02]  /*8c40*/  @P0 LDS.128 R80, [R60+0x30] ;  /* 0x000030003c500984 */ /* 0x0008640000000c00 */
.L_x_140:
[----:B------:R-:W-:Y:S05]  /*8c50*/  BSYNC B1 ;  /* 0x0000000000017941 */ /* 0x000fea0003800000 */
.L_x_139:
        /* <DEDUP_REMOVED lines=21> */
.L_x_144:
[----:B------:R-:W-:Y:S01]  /*8db0*/  ISETP.NE.AND P0, PT, R106, RZ, PT ;  /* 0x000000ff6a00720c */ /* 0x000fe20003f05270 */
[----:B------:R-:W-:Y:S05]  /*8dc0*/  WARPSYNC.ALL ;  /* 0x0000000000007948 */ /* 0x000fea0003800000 */
[----:B------:R-:W-:Y:S01]  /*8dd0*/  R2UR UR4, R48 ;  /* 0x00000000300472ca */ /* 0x000fe200000e0000 */
[----:B------:R-:W-:Y:S01]  /*8de0*/  BSSY.RECONVERGENT B0, `(.L_x_145) ;  /* 0x0000090000007945 */ /* 0x000fe20003800200 */
[C---:B-1----:R-:W-:Y:S02]  /*8df0*/  SHF.L.U32 R48, R56.reuse, 0x10, RZ ;  /* 0x0000001038307819 */ /* 0x042fe400000006ff */
[----:B------:R-:W-:Y:S02]  /*8e00*/  LOP3.LUT R50, R56, 0xffff0000, RZ, 0xc0, !PT ;  /* 0xffff000038327812 */ /* 0x000fe400078ec0ff */
[C---:B------:R-:W-:Y:S02]  /*8e10*/  SHF.L.U32 R51, R57.reuse, 0x10, RZ ;  /* 0x0000001039337819 */ /* 0x040fe400000006ff */
[----:B------:R-:W-:Y:S02]  /*8e20*/  LOP3.LUT R52, R57, 0xffff0000, RZ, 0xc0, !PT ;  /* 0xffff000039347812 */ /* 0x000fe400078ec0ff */
[C---:B------:R-:W-:Y:S02]  /*8e30*/  SHF.L.U32 R53, R58.reuse, 0x10, RZ ;  /* 0x000000103a357819 */ /* 0x040fe400000006ff */
[----:B------:R-:W-:Y:S01]  /*8e40*/  LOP3.LUT R54, R58, 0xffff0000, RZ, 0xc0, !PT ;  /* 0xffff00003a367812 */ /* 0x000fe200078ec0ff */
[----:B----4-:R-:W1:Y:S01]  /*8e50*/  LDTM.x32 R4, tmem[UR4+0x60] ;  /* 0x00006004000479ee */ /* 0x010e6200082c0000 */
[C---:B------:R-:W-:Y:S01]  /*8e60*/  SHF.L.U32 R55, R59.reuse, 0x10, RZ ;  /* 0x000000103b377819 */ /* 0x040fe200000006ff */
[----:B------:R-:W-:Y:S01]  /*8e70*/  NOP ;  /* 0x0000000000007918 */ /* 0x000fe20000000000 */
[----:B------:R-:W-:Y:S02]  /*8e80*/  LOP3.LUT R56, R59, 0xffff0000, RZ, 0xc0, !PT ;  /* 0xffff00003b387812 */ /* 0x000fe400078ec0ff */
[C---:B------:R-:W-:Y:S02]  /*8e90*/  SHF.L.U32 R57, R64.reuse, 0x10, RZ ;  /* 0x0000001040397819 */ /* 0x040fe400000006ff */
[----:B------:R-:W-:Y:S02]  /*8ea0*/  LOP3.LUT R58, R64, 0xffff0000, RZ, 0xc0, !PT ;  /* 0xffff0000403a7812 */ /* 0x000fe400078ec0ff */
[C---:B------:R-:W-:Y:S02]  /*8eb0*/  SHF.L.U32 R59, R65.reuse, 0x10, RZ ;  /* 0x00000010413b7819 */ /* 0x040fe400000006ff */
[----:B------:R-:W-:Y:S02]  /*8ec0*/  LOP3.LUT R60, R65, 0xffff0000, RZ, 0xc0, !PT ;  /* 0xffff0000413c7812 */ /* 0x000fe400078ec0ff */
[C---:B------:R-:W-:Y:S02]  /*8ed0*/  SHF.L.U32 R61, R66.reuse, 0x10, RZ ;  /* 0x00000010423d7819 */ /* 0x040fe400000006ff */
[----:B------:R-:W-:Y:S02]  /*8ee0*/  LOP3.LUT R62, R66, 0xffff0000, RZ, 0xc0, !PT ;  /* 0xffff0000423e7812 */ /* 0x000fe400078ec0ff */
[C---:B------:R-:W-:Y:S02]  /*8ef0*/  SHF.L.U32 R63, R67.reuse, 0x10, RZ ;  /* 0x00000010433f7819 */ /* 0x040fe400000006ff */
[----:B------:R-:W-:Y:S02]  /*8f00*/  IADD3 R112, PT, PT, R112, 0x110, RZ ;  /* 0x0000011070707810 */ /* 0x000fe40007ffe0ff */
[----:B------:R-:W-:Y:S02]  /*8f10*/  LOP3.LUT R64, R67, 0xffff0000, RZ, 0xc0, !PT ;  /* 0xffff000043407812 */ /* 0x000fe400078ec0ff */
[C---:B------:R-:W-:Y:S01]  /*8f20*/  SHF.L.U32 R65, R72.reuse, 0x10, RZ ;  /* 0x0000001048417819 */ /* 0x040fe200000006ff */
[C---:B-1----:R-:W-:Y:S01]  /*8f30*/  FMUL R4, R47.reuse, R4 ;  /* 0x000000042f047220 */ /* 0x042fe20000400000 */
[----:B------:R-:W-:Y:S01]  /*8f40*/  LOP3.LUT R66, R72, 0xffff0000, RZ, 0xc0, !PT ;  /* 0xffff000048427812 */ /* 0x000fe200078ec0ff */
[----:B------:R-:W-:Y:S01]  /*8f50*/  FMUL R5, R47, R5 ;  /* 0x000000052f057220 */ /* 0x000fe20000400000 */
[----:B------:R-:W-:Y:S01]  /*8f60*/  LOP3.LUT R112, R112, 0xfefffff8, RZ, 0xc0, !PT ;  /* 0xfefffff870707812 */ /* 0x000fe200078ec0ff */
[----:B------:R-:W-:Y:S01]  /*8f70*/  FFMA R4, R49, R48, R4 ;  /* 0x0000003031047223 */ /* 0x000fe20000000004 */
[----:B------:R-:W-:Y:S01]  /*8f80*/  FMUL R6, R47, R6 ;  /* 0x000000062f067220 */ /* 0x000fe20000400000 */
[----:B------:R-:W-:Y:S01]  /*8f90*/  FFMA R5, R49, R50, R5 ;  /* 0x0000003231057223 */ /* 0x000fe20000000005 */
[----:B------:R-:W-:Y:S01]  /*8fa0*/  SHF.L.U32 R67, R73, 0x10, RZ ;  /* 0x0000001049437819 */ /* 0x000fe200000006ff */
[----:B------:R1:W-:Y:S01]  /*8fb0*/  SYNCS.ARRIVE.TRANS64.RED.A1T0 RZ, [R112+URZ], RZ ;  /* 0x000000ff70ff79a7 */ /* 0x0003e200081004ff */
[----:B------:R-:W-:Y:S01]  /*8fc0*/  FFMA R6, R49, R51, R6 ;  /* 0x0000003331067223 */ /* 0x000fe20000000006 */
[----:B------:R-:W-:Y:S01]  /*8fd0*/  FMUL R7, R47, R7 ;  /* 0x000000072f077220 */ /* 0x000fe20000400000 */
[----:B------:R-:W-:Y:S01]  /*8fe0*/  F2FP.BF16.F32.PACK_AB R4, R5, R4 ;  /* 0x000000040504723e */ /* 0x000fe200000010ff */
[C---:B------:R-:W-:Y:S01]  /*8ff0*/  FMUL R8, R47.reuse, R8 ;  /* 0x000000082f087220 */ /* 0x040fe20000400000 */
[----:B------:R-:W-:Y:S01]  /*9000*/  FMUL R9, R47, R9 ;  /* 0x000000092f097220 */ /* 0x000fe20000400000 */
[----:B------:R-:W-:Y:S01]  /*9010*/  LOP3.LUT R68, R73, 0xffff0000, RZ, 0xc0, !PT ;  /* 0xffff000049447812 */ /* 0x000fe200078ec0ff */
[C---:B------:R-:W-:Y:S01]  /*9020*/  FFMA R7, R49.reuse, R52, R7 ;  /* 0x0000003431077223 */ /* 0x040fe20000000007 */
[C---:B------:R-:W-:Y:S01]  /*9030*/  FFMA R8, R49.reuse, R53, R8 ;  /* 0x0000003531087223 */ /* 0x040fe20000000008 */
[C---:B------:R-:W-:Y:S01]  /*9040*/  SHF.L.U32 R69, R74.reuse, 0x10, RZ ;  /* 0x000000104a457819 */ /* 0x040fe200000006ff */
[----:B------:R-:W-:Y:S01]  /*9050*/  FFMA R9, R49, R54, R9 ;  /* 0x0000003631097223 */ /* 0x000fe20000000009 */
[----:B------:R-:W-:Y:S01]  /*9060*/  FMUL R10, R47, R10 ;  /* 0x0000000a2f0a7220 */ /* 0x000fe20000400000 */
[----:B------:R-:W-:Y:S01]  /*9070*/  F2FP.BF16.F32.PACK_AB R5, R7, R6 ;  /* 0x000000060705723e */ /* 0x000fe200000010ff */
[C---:B------:R-:W-:Y:S01]  /*9080*/  FMUL R11, R47.reuse, R11 ;  /* 0x0000000b2f0b7220 */ /* 0x040fe20000400000 */
[----:B------:R-:W-:Y:S01]  /*9090*/  FMUL R0, R47, R12 ;  /* 0x0000000c2f007220 */ /* 0x000fe20000400000 */
[----:B------:R-:W-:Y:S01]  /*90a0*/  F2FP.BF16.F32.PACK_AB R6, R9, R8 ;  /* 0x000000080906723e */ /* 0x000fe200000010ff */
[C---:B------:R-:W-:Y:S01]  /*90b0*/  FFMA R10, R49.reuse, R55, R10 ;  /* 0x00000037310a7223 */ /* 0x040fe2000000000a */
[C---:B------:R-:W-:Y:S01]  /*90c0*/  FFMA R11, R49.reuse, R56, R11 ;  /* 0x00000038310b7223 */ /* 0x040fe2000000000b */
[----:B------:R-:W-:Y:S01]  /*90d0*/  LOP3.LUT R70, R74, 0xffff0000, RZ, 0xc0, !PT ;  /* 0xffff00004a467812 */ /* 0x000fe200078ec0ff */
[----:B------:R-:W-:Y:S01]  /*90e0*/  FFMA R0, R49, R57, R0 ;  /* 0x0000003931007223 */ /* 0x000fe20000000000 */
[----:B------:R-:W-:Y:S01]  /*90f0*/  FMUL R2, R47, R13 ;  /* 0x0000000d2f027220 */ /* 0x000fe20000400000 */
[----:B------:R-:W-:Y:S01]  /*9100*/  SHF.L.U32 R71, R75, 0x10, RZ ;  /* 0x000000104b477819 */ /* 0x000fe200000006ff */
[----:B------:R-:W-:Y:S01]  /*9110*/  FMUL R3, R47, R14 ;  /* 0x0000000e2f037220 */ /* 0x000fe20000400000 */
[----:B------:R-:W-:Y:S01]  /*9120*/  F2FP.BF16.F32.PACK_AB R7, R11, R10 ;  /* 0x0000000a0b07723e */ /* 0x000fe200000010ff */
[----:B------:R-:W-:Y:S01]  /*9130*/  FFMA R2, R49, R58, R2 ;  /* 0x0000003a31027223 */ /* 0x000fe20000000002 */
[C---:B------:R-:W-:Y:S01]  /*9140*/  FMUL R15, R47.reuse, R15 ;  /* 0x0000000f2f0f7220 */ /* 0x040fe20000400000 */
[C---:B------:R-:W-:Y:S01]  /*9150*/  FMUL R12, R47.reuse, R16 ;  /* 0x000000102f0c7220 */ /* 0x040fe20000400000 */
[----:B------:R-:W-:Y:S01]  /*9160*/  FMUL R13, R47, R17 ;  /* 0x000000112f0d7220 */ /* 0x000fe20000400000 */
[----:B------:R1:W-:Y:S01]  /*9170*/  STS.128 [R104+0x6000], R4 ;  /* 0x0060000468007388 */ /* 0x0003e20000000c00 */
[----:B------:R-:W-:Y:S01]  /*9180*/  LOP3.LUT R72, R75, 0xffff0000, RZ, 0xc0, !PT ;  /* 0xffff00004b487812 */ /* 0x000fe200078ec0ff */
[C---:B------:R-:W-:Y:S01]  /*9190*/  FFMA R3, R49.reuse, R59, R3 ;  /* 0x0000003b31037223 */ /* 0x040fe20000000003 */
[----:B------:R-:W-:Y:S01]  /*91a0*/  SHF.L.U32 R73, R80, 0x10, RZ ;  /* 0x0000001050497819 */ /* 0x000fe200000006ff */
[C---:B------:R-:W-:Y:S01]  /*91b0*/  FFMA R15, R49.reuse, R60, R15 ;  /* 0x0000003c310f7223 */ /* 0x040fe2000000000f */
[----:B------:R-:W-:Y:S01]  /*91c0*/  F2FP.BF16.F32.PACK_AB R8, R2, R0 ;  /* 0x000000000208723e */ /* 0x000fe200000010ff */
[C---:B------:R-:W-:Y:S01]  /*91d0*/  FFMA R12, R49.reuse, R61, R12 ;  /* 0x0000003d310c7223 */ /* 0x040fe2000000000c */
[----:B------:R-:W-:Y:S01]  /*91e0*/  FFMA R13, R49, R62, R13 ;  /* 0x0000003e310d7223 */ /* 0x000fe2000000000d */
[C---:B------:R-:W-:Y:S01]  /*91f0*/  FMUL R14, R47.reuse, R18 ;  /* 0x000000122f0e7220 */ /* 0x040fe20000400000 */
[C---:B------:R-:W-:Y:S01]  /*9200*/  FMUL R19, R47.reuse, R19 ;  /* 0x000000132f137220 */ /* 0x040fe20000400000 */
[C---:B------:R-:W-:Y:S01]  /*9210*/  FMUL R16, R47.reuse, R20 ;  /* 0x000000142f107220 */ /* 0x040fe20000400000 */
[----:B------:R-:W-:Y:S01]  /*9220*/  FMUL R17, R47, R21 ;  /* 0x000000152f117220 */ /* 0x000fe20000400000 */
[----:B------:R-:W-:Y:S01]  /*9230*/  FFMA R14, R49, R63, R14 ;  /* 0x0000003f310e7223 */ /* 0x000fe2000000000e */
        /* <DEDUP_REMOVED lines=11> */
[----:B------:R-:W-:Y:S01]  /*92f0*/  F2FP.BF16.F32.PACK_AB R9, R15, R3 ;  /* 0x000000030f09723e */ /* 0x000fe200000010ff */
[----:B------:R-:W-:Y:S01]  /*9300*/  FFMA R20, R49, R69, R20 ;  /* 0x0000004531147223 */ /* 0x000fe20000000014 */
[----:B------:R-:W-:Y:S01]  /*9310*/  F2FP.BF16.F32.PACK_AB R10, R13, R12 ;  /* 0x0000000c0d0a723e */ /* 0x000fe200000010ff */
[----:B------:R-:W-:Y:S01]  /*9320*/  FMUL R24, R47, R28 ;  /* 0x0000001c2f187220 */ /* 0x000fe20000400000 */
[----:B------:R-:W-:Y:S01]  /*9330*/  F2FP.BF16.F32.PACK_AB R11, R19, R14 ;  /* 0x0000000e130b723e */ /* 0x000fe200000010ff */
[----:B------:R-:W-:Y:S01]  /*9340*/  FFMA R21, R49, R70, R21 ;  /* 0x0000004631157223 */ /* 0x000fe20000000015 */
[----:B------:R-:W-:Y:S01]  /*9350*/  LOP3.LUT R74, R80, 0xffff0000, RZ, 0xc0, !PT ;  /* 0xffff0000504a7812 */ /* 0x000fe200078ec0ff */
[----:B------:R-:W-:Y:S01]  /*9360*/  FMUL R25, R47, R29 ;  /* 0x0000001d2f197220 */ /* 0x000fe20000400000 */
[----:B------:R-:W-:Y:S01]  /*9370*/  SHF.L.U32 R75, R81, 0x10, RZ ;  /* 0x00000010514b7819 */ /* 0x000fe200000006ff */
[----:B------:R1:W-:Y:S01]  /*9380*/  STS.128 [R103+0x6010], R8 ;  /* 0x0060100867007388 */ /* 0x0003e20000000c00 */
[----:B------:R-:W-:Y:S01]  /*9390*/  FFMA R22, R49, R71, R22 ;  /* 0x0000004731167223 */ /* 0x000fe20000000016 */
[----:B------:R-:W-:Y:S01]  /*93a0*/  LOP3.LUT R76, R81, 0xffff0000, RZ, 0xc0, !PT ;  /* 0xffff0000514c7812 */ /* 0x000fe200078ec0ff */
[----:B------:R-:W-:Y:S01]  /*93b0*/  FMUL R26, R47, R30 ;  /* 0x0000001e2f1a7220 */ /* 0x000fe20000400000 */
[----:B------:R-:W-:Y:S01]  /*93c0*/  FFMA R27, R49, R72, R27 ;  /* 0x00000048311b7223 */ /* 0x000fe2000000001b */
[C---:B------:R-:W-:Y:S01]  /*93d0*/  SHF.L.U32 R77, R82.reuse, 0x10, RZ ;  /* 0x00000010524d7819 */ /* 0x040fe200000006ff */
[----:B------:R-:W-:Y:S01]  /*93e0*/  FMUL R31, R47, R31 ;  /* 0x0000001f2f1f7220 */ /* 0x000fe20000400000 */
[----:B------:R-:W-:Y:S01]  /*93f0*/  FFMA R24, R49, R73, R24 ;  /* 0x0000004931187223 */ /* 0x000fe20000000018 */
[----:B------:R-:W-:Y:S01]  /*9400*/  LOP3.LUT R78, R82, 0xffff0000, RZ, 0xc0, !PT ;  /* 0xffff0000524e7812 */ /* 0x000fe200078ec0ff */
[----:B------:R-:W-:Y:S01]  /*9410*/  FMUL R28, R47, R32 ;  /* 0x000000202f1c7220 */ /* 0x000fe20000400000 */
[----:B------:R-:W-:Y:S01]  /*9420*/  FFMA R25, R49, R74, R25 ;  /* 0x0000004a31197223 */ /* 0x000fe20000000019 */
[----:B------:R-:W-:Y:S01]  /*9430*/  SHF.L.U32 R79, R83, 0x10, RZ ;  /* 0x00000010534f7819 */ /* 0x000fe200000006ff */
[----:B------:R-:W-:Y:S01]  /*9440*/  FMUL R29, R47, R33 ;  /* 0x000000212f1d7220 */ /* 0x000fe20000400000 */
[----:B------:R-:W-:Y:S01]  /*9450*/  F2FP.BF16.F32.PACK_AB R16, R17, R16 ;  /* 0x000000101110723e */ /* 0x000fe200000010ff */
[----:B------:R-:W-:Y:S01]  /*9460*/  FFMA R26, R49, R75, R26 ;  /* 0x0000004b311a7223 */ /* 0x000fe2000000001a */
[----:B------:R-:W-:Y:S01]  /*9470*/  LOP3.LUT R80, R83, 0xffff0000, RZ, 0xc0, !PT ;  /* 0xffff000053507812 */ /* 0x000fe200078ec0ff */
        /* <DEDUP_REMOVED lines=38> */
.L_x_146:
[----:B------:R-:W-:Y:S05]  /*96e0*/  BSYNC.RECONVERGENT B0 ;  /* 0x0000000000007941 */ /* 0x000fea0003800200 */
.L_x_145:
[----:B------:R-:W-:Y:S01]  /*96f0*/  BAR.SYNC.DEFER_BLOCKING 0x1, 0x80 ;  /* 0x0042000000007b1d */ /* 0x000fe20000010000 */
[----:B------:R-:W-:Y:S01]  /*9700*/  UISETP.NE.AND UP0, UPT, UR49, -0x4, UPT ;  /* 0xfffffffc3100788c */ /* 0x000fe2000bf05270 */
[----:B------:R-:W-:Y:S08]  /*9710*/  IADD3 R45, PT, PT, R45, 0x1, RZ ;  /* 0x000000012d2d7810 */ /* 0x000ff00007ffe0ff */
[----:B------:R-:W-:Y:S05]  /*9720*/  BRA.U !UP0, `(.L_x_147) ;  /* 0x0000000108287547 */ /* 0x000fea000b800000 */
[----:B------:R-:W-:Y:S01]  /*9730*/  ISETP.NE.AND P0, PT, R111, RZ, PT ;  /* 0x000000ff6f00720c */ /* 0x000fe20003f05270 */
[----:B------:R-:W-:Y:S01]  /*9740*/  IMAD.U32 R2, RZ, RZ, UR51 ;  /* 0x00000033ff027e24 */ /* 0x000fe2000f8e00ff */
[----:B------:R-:W-:Y:S01]  /*9750*/  UIADD3 UR51, UPT, UPT, UR51, 0x1, URZ ;  /* 0x0000000133337890 */ /* 0x000fe2000fffe0ff */
[----:B------:R-:W-:Y:S03]  /*9760*/  IMAD.U32 R0, RZ, RZ, UR37 ;  /* 0x00000025ff007e24 */ /* 0x000fe6000f8e00ff */
[----:B------:R-:W-:Y:S04]  /*9770*/  UISETP.NE.AND UP0, UPT, UR51, 0x4, UPT ;  /* 0x000000043300788c */ /* 0x000fe8000bf05270 */
[----:B------:R-:W-:Y:S03]  /*9780*/  USEL UR51, UR51, URZ, UP0 ;  /* 0x000000ff33337287 */ /* 0x000fe60008000000 */
[----:B------:R-:W-:Y:S05]  /*9790*/  @P0 LEA R2, R2, UR48, 0x3 ;  /* 0x0000003002020c11 */ /* 0x000fea000f8e18ff */
[----:B------:R-:W-:Y:S05]  /*97a0*/  @P0 VIADD R2, R2, 0xa0 ;  /* 0x000000a002020836 */ /* 0x000fea0000000000 */
[----:B------:R-:W-:Y:S04]  /*97b0*/  @P0 PRMT R0, R0, 0x654, R2 ;  /* 0x0000065400000816 */ /* 0x000fe80000000002 */
[----:B------:R2:W-:Y:S03]  /*97c0*/  @P0 SYNCS.ARRIVE.TRANS64.RED.A1T0 RZ, [R0+URZ], RZ ;  /* 0x000000ff00ff09a7 */ /* 0x0005e600081004ff */
.L_x_147:
[----:B------:R-:W-:Y:S01]  /*97d0*/  ISETP.NE.AND P2, PT, R107, RZ, PT ;  /* 0x000000ff6b00720c */ /* 0x000fe20003f45270 */
[----:B------:R-:W-:Y:S01]  /*97e0*/  UIADD3 UR49, UPT, UPT, UR49, 0x4, URZ ;  /* 0x0000000431317890 */ /* 0x000fe2000fffe0ff */
[----:B------:R-:W-:Y:S01]  /*97f0*/  ISETP.NE.AND P0, PT, R109, 0x2, PT ;  /* 0x000000026d00780c */ /* 0x000fe20003f05270 */
[----:B------:R-:W-:Y:S01]  /*9800*/  IMAD.IADD R15, R43, 0x1, R90 ;  /* 0x000000012b0f7824 */ /* 0x000fe200078e025a */
[----:B------:R-:W-:Y:S01]  /*9810*/  ISETP.NE.AND P1, PT, R45, 0x4, PT ;  /* 0x000000042d00780c */ /* 0x000fe20003f25270 */
[----:B------:R-:W-:Y:S01]  /*9820*/  IMAD.IADD R14, R44, 0x1, R91 ;  /* 0x000000012c0e7824 */ /* 0x000fe200078e025b */
[----:B------:R-:W-:Y:S02]  /*9830*/  SEL R2, RZ, 0x1, P0 ;  /* 0x00000001ff027807 */ /* 0x000fe40000000000 */
[----:B--2---:R-:W-:Y:S02]  /*9840*/  SEL R0, RZ, 0x1, P1 ;  /* 0x00000001ff007807 */ /* 0x004fe40000800000 */
[----:B------:R-:W-:Y:S02]  /*9850*/  LOP3.LUT R99, R99, R2, RZ, 0x3c, !PT ;  /* 0x0000000263637212 */ /* 0x000fe400078e3cff */
[----:B------:R-:W-:Y:S02]  /*9860*/  LOP3.LUT R100, R100, R0, RZ, 0x3c, !PT ;  /* 0x0000000064647212 */ /* 0x000fe400078e3cff */
[----:B------:R-:W-:Y:S02]  /*9870*/  @P2 R2UR UR36, R98 ;  /* 0x00000000622422ca */ /* 0x000fe400000e0000 */
[----:B------:R-:W-:Y:S02]  /*9880*/  SEL R109, R109, RZ, P0 ;  /* 0x000000ff6d6d7207 */ /* 0x000fe40000000000 */
[----:B------:R-:W-:Y:S01]  /*9890*/  SEL R45, R45, RZ, P1 ;  /* 0x000000ff2d2d7207 */ /* 0x000fe20000800000 */
[----:B------:R-:W-:Y:S10]  /*98a0*/  @P2 BRA `(.L_x_148) ;  /* 0xffffffc000082947 */ /* 0x000ff4000383ffff */
[----:B------:R-:W-:-:S09]  /*98b0*/  UISETP.NE.AND UP0, UPT, UR50, URZ, UPT ;  /* 0x000000ff3200728c */ /* 0x000fd2000bf05270 */
[----:B------:R-:W-:Y:S05]  /*98c0*/  BRA.U !UP0, `(.L_x_149) ;  /* 0x0000000108487547 */ /* 0x000fea000b800000 */
[----:B------:R-:W2:Y:S02]  /*98d0*/  LDCU.64 UR4, c[0x0][0x890] ;  /* 0x00011200ff0477ac */ /* 0x000ea40008000a00 */
[----:B--2---:R-:W-:-:S04]  /*98e0*/  UISETP.NE.U32.AND UP0, UPT, UR4, URZ, UPT ;  /* 0x000000ff0400728c */ /* 0x004fc8000bf05070 */
[----:B------:R-:W-:-:S09]  /*98f0*/  UISETP.NE.AND.EX UP0, UPT, UR5, URZ, UPT, UP0 ;  /* 0x000000ff0500728c */ /* 0x000fd2000bf05300 */
[----:B------:R-:W-:Y:S05]  /*9900*/  BRA.U UP0, `(.L_x_150) ;  /* 0x00000001000c7547 */ /* 0x000fea000b800000 */
[----:B------:R-:W-:-:S13]  /*9910*/  FSETP.NEU.AND P0, PT, R49, RZ, PT ;  /* 0x000000ff3100720b */ /* 0x000fda0003f0d000 */
[----:B------:R-:W-:Y:S05]  /*9920*/  @!P0 EXIT ;  /* 0x000000000000894d */ /* 0x000fea0003800000 */
[----:B------:R-:W-:Y:S05]  /*9930*/  BRA `(.L_x_149) ;  /* 0x00000000002c7947 */ /* 0x000fea0003800000 */
.L_x_150:
[----:B------:R-:W-:Y:S01]  /*9940*/  ISETP.NE.AND P0, PT, R108, RZ, PT ;  /* 0x000000ff6c00720c */ /* 0x000fe20003f05270 */
[----:B------:R-:W-:-:S12]  /*9950*/  BSSY.RECONVERGENT B0, `(.L_x_149) ;  /* 0x0000009000007945 */ /* 0x000fd80003800200 */
[----:B------:R-:W-:Y:S05]  /*9960*/  @P0 BRA `(.L_x_151) ;  /* 0x0000000000140947 */ /* 0x000fea0003800000 */
[----:B------:R-:W2:Y:S02]  /*9970*/  LDCU.64 UR4, c[0x0][0x888] ;  /* 0x00011100ff0477ac */ /* 0x000ea40008000a00 */
[----:B--2---:R-:W-:-:S04]  /*9980*/  ISETP.NE.U32.AND P0, PT, RZ, UR4, PT ;  /* 0x00000004ff007c0c */ /* 0x004fc8000bf05070 */
[----:B------:R-:W-:-:S13]  /*9990*/  ISETP.NE.AND.EX P0, PT, RZ, UR5, PT, P0 ;  /* 0x00000005ff007c0c */ /* 0x000fda000bf05300 */
[----:B------:R-:W-:Y:S05]  /*99a0*/  @!P0 EXIT ;  /* 0x000000000000894d */ /* 0x000fea0003800000 */
[----:B------:R-:W-:Y:S05]  /*99b0*/  BRA `(.L_x_152) ;  /* 0x0000000000087947 */ /* 0x000fea0003800000 */
.L_x_151:
[----:B------:R-:W-:-:S13]  /*99c0*/  FSETP.NEU.AND P0, PT, R49, RZ, PT ;  /* 0x000000ff3100720b */ /* 0x000fda0003f0d000 */
[----:B------:R-:W-:Y:S05]  /*99d0*/  @!P0 EXIT ;  /* 0x000000000000894d */ /* 0x000fea0003800000 */
.L_x_152:
[----:B------:R-:W-:Y:S05]  /*99e0*/  BSYNC.RECONVERGENT B0 ;  /* 0x0000000000007941 */ /* 0x000fea0003800200 */
.L_x_149:
[----:B------:R-:W-:Y:S01]  /*99f0*/  ULEA UR4, UR51, UR48, 0x3 ;  /* 0x0000003033047291 */ /* 0x000fe2000f8e18ff */
[----:B------:R-:W-:-:S04]  /*9a00*/  DEPBAR.LE SB0, 0x0 ;  /* 0x000080000000791a */ /* 0x000fc80000000000 */
[----:B------:R-:W-:-:S04]  /*9a10*/  UIADD3 UR4, UPT, UPT, UR4, 0xa0, URZ ;  /* 0x000000a004047890 */ /* 0x000fc8000fffe0ff */
[----:B------:R-:W-:-:S09]  /*9a20*/  UPRMT UR4, UR37, 0x654, UR4 ;  /* 0x0000065425047896 */ /* 0x000fd20008000004 */
[----:B------:R-:W-:Y:S01]  /*9a30*/  SYNCS.ARRIVE.TRANS64.RED.A1T0 RZ, [UR4], RZ ;  /* 0x000000ffffff79a7 */ /* 0x000fe20008100404 */
[----:B------:R-:W-:Y:S05]  /*9a40*/  EXIT ;  /* 0x000000000000794d */ /* 0x000fea0003800000 */
.L_x_24:
[----:B--2---:R2:W4:Y:S02]  /*9a50*/  SYNCS.PHASECHK.TRANS64.TRYWAIT P0, [R2+URZ+0x140], R3 ;  /* 0x00014003020075a7 */ /* 0x00452400080011ff */
[----:B----4-:R-:W-:Y:S05]  /*9a60*/  @!P0 NANOSLEEP.SYNCS 0x989680 ;  /* 0x009896800000895d */ /* 0x010fea0003900000 */
[----:B------:R-:W4:Y:S02]  /*9a70*/  @!P0 SYNCS.PHASECHK.TRANS64 P0, [R2+URZ+0x140], R3 ;  /* 0x00014003020085a7 */ /* 0x000f2400080010ff */
[----:B----4-:R-:W-:Y:S05]  /*9a80*/  @!P0 BRA `(.L_x_24) ;  /* 0xfffffffc00f08947 */ /* 0x010fea000383ffff */
[----:B------:R-:W-:Y:S05]  /*9a90*/  BRA `(.L_x_153) ;  /* 0xffffff7c007c7947 */ /* 0x000fea000383ffff */
.L_x_27:
[----:B------:R-:W-:-:S07]  /*9aa0*/  MOV R2, UR33 ;  /* 0x0000002100027c02 */ /* 0x000fce0008000f00 */
.L_x_154:
[----:B-1----:R1:W2:Y:S02]  /*9ab0*/  SYNCS.PHASECHK.TRANS64.TRYWAIT P0, [R2+URZ+0x40], R4 ;  /* 0x00004004020075a7 */ /* 0x0022a400080011ff */
[----:B--2---:R-:W-:Y:S05]  /*9ac0*/  @!P0 NANOSLEEP.SYNCS 0x989680 ;  /* 0x009896800000895d */ /* 0x004fea0003900000 */
[----:B------:R-:W2:Y:S02]  /*9ad0*/  @!P0 SYNCS.PHASECHK.TRANS64 P0, [R2+URZ+0x40], R4 ;  /* 0x00004004020085a7 */ /* 0x000ea400080010ff */
[----:B--2---:R-:W-:Y:S05]  /*9ae0*/  @!P0 BRA `(.L_x_154) ;  /* 0xfffffffc00f08947 */ /* 0x004fea000383ffff */
[----:B------:R-:W-:Y:S05]  /*9af0*/  BRA `(.L_x_26) ;  /* 0xffffff7c00e47947 */ /* 0x000fea000383ffff */
.L_x_34:
[----:B-1----:R-:W-:-:S07]  /*9b00*/  MOV R2, UR17 ;  /* 0x0000001100027c02 */ /* 0x002fce0008000f00 */
.L_x_155:
[----:B-1----:R1:W2:Y:S02]  /*9b10*/  SYNCS.PHASECHK.TRANS64.TRYWAIT P0, [R2+URZ+0x40], R4 ;  /* 0x00004004020075a7 */ /* 0x0022a400080011ff */
[----:B--2---:R-:W-:Y:S05]  /*9b20*/  @!P0 NANOSLEEP.SYNCS 0x989680 ;  /* 0x009896800000895d */ /* 0x004fea0003900000 */
[----:B------:R-:W2:Y:S02]  /*9b30*/  @!P0 SYNCS.PHASECHK.TRANS64 P0, [R2+URZ+0x40], R4 ;  /* 0x00004004020085a7 */ /* 0x000ea400080010ff */
[----:B--2---:R-:W-:Y:S05]  /*9b40*/  @!P0 BRA `(.L_x_155) ;  /* 0xfffffffc00f08947 */ /* 0x004fea000383ffff */
[----:B------:R-:W-:Y:S05]  /*9b50*/  BRA `(.L_x_33) ;  /* 0xffffff8000a07947 */ /* 0x000fea000383ffff */
.L_x_39:
[----:B-1----:R1:W2:Y:S02]  /*9b60*/  SYNCS.PHASECHK.TRANS64.TRYWAIT P0, [R2+URZ+0xd0], R3 ;  /* 0x0000d003020075a7 */ /* 0x0022a400080011ff */
[----:B--2---:R-:W-:Y:S05]  /*9b70*/  @!P0 NANOSLEEP.SYNCS 0x989680 ;  /* 0x009896800000895d */ /* 0x004fea0003900000 */
[----:B------:R-:W2:Y:S02]  /*9b80*/  @!P0 SYNCS.PHASECHK.TRANS64 P0, [R2+URZ+0xd0], R3 ;  /* 0x0000d003020085a7 */ /* 0x000ea400080010ff */
[----:B--2---:R-:W-:Y:S05]  /*9b90*/  @!P0 BRA `(.L_x_39) ;  /* 0xfffffffc00f08947 */ /* 0x004fea000383ffff */
[----:B------:R-:W-:Y:S05]  /*9ba0*/  BRA `(.L_x_156) ;  /* 0xffffff8400447947 */ /* 0x000fea000383ffff */
.L_x_43:
[----:B---3--:R-:W-:-:S07]  /*9bb0*/  MOV R0, UR4 ;  /* 0x0000000400007c02 */ /* 0x008fce0008000f00 */
.L_x_157:
[----:B-1----:R1:W2:Y:S02]  /*9bc0*/  SYNCS.PHASECHK.TRANS64.TRYWAIT P0, [R0+URZ], R2 ;  /* 0x00000002000075a7 */ /* 0x0022a400080011ff */
[----:B--2---:R-:W-:Y:S05]  /*9bd0*/  @!P0 NANOSLEEP.SYNCS 0x989680 ;  /* 0x009896800000895d */ /* 0x004fea0003900000 */
[----:B------:R-:W2:Y:S02]  /*9be0*/  @!P0 SYNCS.PHASECHK.TRANS64 P0, [R0+URZ], R2 ;  /* 0x00000002000085a7 */ /* 0x000ea400080010ff */
[----:B--2---:R-:W-:Y:S05]  /*9bf0*/  @!P0 BRA `(.L_x_157) ;  /* 0xfffffffc00f08947 */ /* 0x004fea000383ffff */
[----:B------:R-:W-:Y:S05]  /*9c00*/  BRA `(.L_x_158) ;  /* 0xffffff8800b47947 */ /* 0x000fea000383ffff */
.L_x_44:
[----:B---3--:R-:W-:-:S07]  /*9c10*/  MOV R0, UR4 ;  /* 0x0000000400007c02 */ /* 0x008fce0008000f00 */
.L_x_159:
[----:B-1----:R1:W2:Y:S02]  /*9c20*/  SYNCS.PHASECHK.TRANS64.TRYWAIT P0, [R0+URZ], R3 ;  /* 0x00000003000075a7 */ /* 0x0022a400080011ff */
[----:B--2---:R-:W-:Y:S05]  /*9c30*/  @!P0 NANOSLEEP.SYNCS 0x989680 ;  /* 0x009896800000895d */ /* 0x004fea0003900000 */
[----:B------:R-:W2:Y:S02]  /*9c40*/  @!P0 SYNCS.PHASECHK.TRANS64 P0, [R0+URZ], R3 ;  /* 0x00000003000085a7 */ /* 0x000ea400080010ff */
[----:B--2---:R-:W-:Y:S05]  /*9c50*/  @!P0 BRA `(.L_x_159) ;  /* 0xfffffffc00f08947 */ /* 0x004fea000383ffff */
[----:B------:R-:W-:Y:S05]  /*9c60*/  BRA `(.L_x_160) ;  /* 0xffffff8800c07947 */ /* 0x000fea000383ffff */
.L_x_45:
[----:B---3--:R-:W-:-:S07]  /*9c70*/  MOV R0, UR4 ;  /* 0x0000000400007c02 */ /* 0x008fce0008000f00 */
.L_x_161:
[----:B-1----:R1:W2:Y:S02]  /*9c80*/  SYNCS.PHASECHK.TRANS64.TRYWAIT P0, [R0+URZ], R3 ;  /* 0x00000003000075a7 */ /* 0x0022a400080011ff */
[----:B--2---:R-:W-:Y:S05]  /*9c90*/  @!P0 NANOSLEEP.SYNCS 0x989680 ;  /* 0x009896800000895d */ /* 0x004fea0003900000 */
[----:B------:R-:W2:Y:S02]  /*9ca0*/  @!P0 SYNCS.PHASECHK.TRANS64 P0, [R0+URZ], R3 ;  /* 0x00000003000085a7 */ /* 0x000ea400080010ff */
[----:B--2---:R-:W-:Y:S05]  /*9cb0*/  @!P0 BRA `(.L_x_161) ;  /* 0xfffffffc00f08947 */ /* 0x004fea000383ffff */
[----:B------:R-:W-:Y:S05]  /*9cc0*/  BRA `(.L_x_162) ;  /* 0xffffff8800cc7947 */ /* 0x000fea000383ffff */
.L_x_46:
[----:B---3--:R-:W-:-:S07]  /*9cd0*/  MOV R0, UR4 ;  /* 0x0000000400007c02 */ /* 0x008fce0008000f00 */
.L_x_163:
[----:B-1----:R1:W2:Y:S02]  /*9ce0*/  SYNCS.PHASECHK.TRANS64.TRYWAIT P0, [R0+URZ], R3 ;  /* 0x00000003000075a7 */ /* 0x0022a400080011ff */
[----:B--2---:R-:W-:Y:S05]  /*9cf0*/  @!P0 NANOSLEEP.SYNCS 0x989680 ;  /* 0x009896800000895d */ /* 0x004fea0003900000 */
[----:B------:R-:W2:Y:S02]  /*9d00*/  @!P0 SYNCS.PHASECHK.TRANS64 P0, [R0+URZ], R3 ;  /* 0x00000003000085a7 */ /* 0x000ea400080010ff */
[----:B--2---:R-:W-:Y:S05]  /*9d10*/  @!P0 BRA `(.L_x_163) ;  /* 0xfffffffc00f08947 */ /* 0x004fea000383ffff */
[----:B------:R-:W-:Y:S05]  /*9d20*/  BRA `(.L_x_164) ;  /* 0xffffff8800d87947 */ /* 0x000fea000383ffff */
.L_x_47:
[----:B---3--:R-:W-:-:S07]  /*9d30*/  MOV R0, UR4 ;  /* 0x0000000400007c02 */ /* 0x008fce0008000f00 */
.L_x_165:
[----:B-1----:R1:W2:Y:S02]  /*9d40*/  SYNCS.PHASECHK.TRANS64.TRYWAIT P0, [R0+URZ], R3 ;  /* 0x00000003000075a7 */ /* 0x0022a400080011ff */
[----:B--2---:R-:W-:Y:S05]  /*9d50*/  @!P0 NANOSLEEP.SYNCS 0x989680 ;  /* 0x009896800000895d */ /* 0x004fea0003900000 */
[----:B------:R-:W2:Y:S02]  /*9d60*/  @!P0 SYNCS.PHASECHK.TRANS64 P0, [R0+URZ], R3 ;  /* 0x00000003000085a7 */ /* 0x000ea400080010ff */
[----:B--2---:R-:W-:Y:S05]  /*9d70*/  @!P0 BRA `(.L_x_165) ;  /* 0xfffffffc00f08947 */ /* 0x004fea000383ffff */
[----:B------:R-:W-:Y:S05]  /*9d80*/  BRA `(.L_x_166) ;  /* 0xffffff8800e47947 */ /* 0x000fea000383ffff */
.L_x_48:
[----:B---3--:R-:W-:-:S07]  /*9d90*/  MOV R0, UR4 ;  /* 0x0000000400007c02 */ /* 0x008fce0008000f00 */
.L_x_167:
[----:B-1----:R1:W2:Y:S02]  /*9da0*/  SYNCS.PHASECHK.TRANS64.TRYWAIT P0, [R0+URZ], R3 ;  /* 0x00000003000075a7 */ /* 0x0022a400080011ff */
[----:B--2---:R-:W-:Y:S05]  /*9db0*/  @!P0 NANOSLEEP.SYNCS 0x989680 ;  /* 0x009896800000895d */ /* 0x004fea0003900000 */
[----:B------:R-:W2:Y:S02]  /*9dc0*/  @!P0 SYNCS.PHASECHK.TRANS64 P0, [R0+URZ], R3 ;  /* 0x00000003000085a7 */ /* 0x000ea400080010ff */
[----:B--2---:R-:W-:Y:S05]  /*9dd0*/  @!P0 BRA `(.L_x_167) ;  /* 0xfffffffc00f08947 */ /* 0x004fea000383ffff */
[----:B------:R-:W-:Y:S05]  /*9de0*/  BRA `(.L_x_168) ;  /* 0xffffff8800f07947 */ /* 0x000fea000383ffff */
.L_x_49:
[----:B---3--:R-:W-:-:S07]  /*9df0*/  MOV R0, UR4 ;  /* 0x0000000400007c02 */ /* 0x008fce0008000f00 */
.L_x_169:
[----:B-1----:R1:W2:Y:S02]  /*9e00*/  SYNCS.PHASECHK.TRANS64.TRYWAIT P0, [R0+URZ], R3 ;  /* 0x00000003000075a7 */ /* 0x0022a400080011ff */
[----:B--2---:R-:W-:Y:S05]  /*9e10*/  @!P0 NANOSLEEP.SYNCS 0x989680 ;  /* 0x009896800000895d */ /* 0x004fea0003900000 */
[----:B------:R-:W2:Y:S02]  /*9e20*/  @!P0 SYNCS.PHASECHK.TRANS64 P0, [R0+URZ], R3 ;  /* 0x00000003000085a7 */ /* 0x000ea400080010ff */
[----:B--2---:R-:W-:Y:S05]  /*9e30*/  @!P0 BRA `(.L_x_169) ;  /* 0xfffffffc00f08947 */ /* 0x004fea000383ffff */
[----:B------:R-:W-:Y:S05]  /*9e40*/  BRA `(.L_x_170) ;  /* 0xffffff8800fc7947 */ /* 0x000fea000383ffff */
.L_x_52:
[----:B-1----:R1:W2:Y:S02]  /*9e50*/  SYNCS.PHASECHK.TRANS64.TRYWAIT P0, [R0+URZ+0x130], R4 ;  /* 0x00013004000075a7 */ /* 0x0022a400080011ff */
[----:B--2---:R-:W-:Y:S05]  /*9e60*/  @!P0 NANOSLEEP.SYNCS 0x989680 ;  /* 0x009896800000895d */ /* 0x004fea0003900000 */
[----:B------:R-:W2:Y:S02]  /*9e70*/  @!P0 SYNCS.PHASECHK.TRANS64 P0, [R0+URZ+0x130], R4 ;  /* 0x00013004000085a7 */ /* 0x000ea400080010ff */
[----:B--2---:R-:W-:Y:S05]  /*9e80*/  @!P0 BRA `(.L_x_52) ;  /* 0xfffffffc00f08947 */ /* 0x004fea000383ffff */
[----:B------:R-:W-:Y:S05]  /*9e90*/  BRA `(.L_x_171) ;  /* 0xffffff8c005c7947 */ /* 0x000fea000383ffff */
.L_x_53:
[----:B------:R-:W-:-:S07]  /*9ea0*/  MOV R0, UR5 ;  /* 0x0000000500007c02 */ /* 0x000fce0008000f00 */
.L_x_172:
[----:B-1----:R1:W2:Y:S02]  /*9eb0*/  SYNCS.PHASECHK.TRANS64.TRYWAIT P0, [R0+URZ+0xe0], R5 ;  /* 0x0000e005000075a7 */ /* 0x0022a400080011ff */
[----:B--2---:R-:W-:Y:S05]  /*9ec0*/  @!P0 NANOSLEEP.SYNCS 0x989680 ;  /* 0x009896800000895d */ /* 0x004fea0003900000 */
[----:B------:R-:W2:Y:S02]  /*9ed0*/  @!P0 SYNCS.PHASECHK.TRANS64 P0, [R0+URZ+0xe0], R5 ;  /* 0x0000e005000085a7 */ /* 0x000ea400080010ff */
[----:B--2---:R-:W-:Y:S05]  /*9ee0*/  @!P0 BRA `(.L_x_172) ;  /* 0xfffffffc00f08947 */ /* 0x004fea000383ffff */
[----:B------:R-:W-:Y:S05]  /*9ef0*/  BRA `(.L_x_173) ;  /* 0xffffff8c006c7947 */ /* 0x000fea000383ffff */
.L_x_54:
[----:B-1----:R1:W2:Y:S02]  /*9f00*/  SYNCS.PHASECHK.TRANS64.TRYWAIT P1, [R0+URZ+0xd0], R4 ;  /* 0x0000d004000075a7 */ /* 0x0022a400080211ff */
[----:B--2---:R-:W-:Y:S05]  /*9f10*/  @!P1 NANOSLEEP.SYNCS 0x989680 ;  /* 0x009896800000995d */ /* 0x004fea0003900000 */
[----:B------:R-:W2:Y:S02]  /*9f20*/  @!P1 SYNCS.PHASECHK.TRANS64 P1, [R0+URZ+0xd0], R4 ;  /* 0x0000d004000095a7 */ /* 0x000ea400080210ff */
[----:B--2---:R-:W-:Y:S05]  /*9f30*/  @!P1 BRA `(.L_x_54) ;  /* 0xfffffffc00f09947 */ /* 0x004fea000383ffff */
[----:B------:R-:W-:Y:S05]  /*9f40*/  BRA `(.L_x_174) ;  /* 0xffffff8c009c7947 */ /* 0x000fea000383ffff */
.L_x_57:
[----:B------:R-:W-:-:S07]  /*9f50*/  MOV R0, UR5 ;  /* 0x0000000500007c02 */ /* 0x000fce0008000f00 */
.L_x_175:
[----:B-1----:R1:W2:Y:S02]  /*9f60*/  SYNCS.PHASECHK.TRANS64.TRYWAIT P0, [R0+URZ+0xe0], R2 ;  /* 0x0000e002000075a7 */ /* 0x0022a400080011ff */
[----:B--2---:R-:W-:Y:S05]  /*9f70*/  @!P0 NANOSLEEP.SYNCS 0x989680 ;  /* 0x009896800000895d */ /* 0x004fea0003900000 */
[----:B------:R-:W2:Y:S02]  /*9f80*/  @!P0 SYNCS.PHASECHK.TRANS64 P0, [R0+URZ+0xe0], R2 ;  /* 0x0000e002000085a7 */ /* 0x000ea400080010ff */
[----:B--2---:R-:W-:Y:S05]  /*9f90*/  @!P0 BRA `(.L_x_175) ;  /* 0xfffffffc00f08947 */ /* 0x004fea000383ffff */
[----:B------:R-:W-:Y:S05]  /*9fa0*/  BRA `(.L_x_56) ;  /* 0xffffff8c00f07947 */ /* 0x000fea000383ffff */
.L_x_66:
[----:B-1----:R-:W-:-:S04]  /*9fb0*/  MOV R4, UR6 ;  /* 0x0000000600047c02 */ /* 0x002fc80008000f00 */
[----:B------:R1:W2:Y:S03]  /*9fc0*/  SYNCS.PHASECHK.TRANS64.TRYWAIT P0, [R4+URZ+0x8], R5 ;  /* 0x00000805040075a7 */ /* 0x0002a600080011ff */
[----:B--2---:R-:W-:Y:S05]  /*9fd0*/  @!P0 NANOSLEEP.SYNCS 0x989680 ;  /* 0x009896800000895d */ /* 0x004fea0003900000 */
[----:B------:R-:W2:Y:S02]  /*9fe0*/  @!P0 SYNCS.PHASECHK.TRANS64 P0, [R4+URZ+0x8], R5 ;  /* 0x00000805040085a7 */ /* 0x000ea400080010ff */
[----:B--2---:R-:W-:Y:S05]  /*9ff0*/  @!P0 BRA `(.L_x_66) ;  /* 0xfffffffc00ec8947 */ /* 0x004fea000383ffff */
[----:B------:R-:W-:Y:S05]  /*a000*/  BRA `(.L_x_65) ;  /* 0xffffff9000a47947 */ /* 0x000fea000383ffff */
.L_x_68:
[----:B------:R-:W-:Y:S01]  /*a010*/  BSSY B0, `(.L_x_176) ;  /* 0x0000006000007945 */ /* 0x000fe20003800000 */
[----:B------:R-:W-:-:S07]  /*a020*/  MOV R15, 0xffffffff ;  /* 0xffffffff000f7802 */ /* 0x000fce0000000f00 */
[----:B-1---5:R-:W-:Y:S05]  /*a030*/  WARPSYNC.COLLECTIVE R15, `(.L_x_177) ;  /* 0x000000000f0c7348 */ /* 0x022fea0003c00000 */
[----:B------:R-:W-:Y:S02]  /*a040*/  ELECT P6, UR79, PT ;  /* 0x00000000004f782f */ /* 0x000fe400038c0000 */
[----:B------:R-:W-:Y:S01]  /*a050*/  MOV R14, UR79 ;  /* 0x0000004f000e7c02 */ /* 0x000fe20008000f00 */
[----:B-1---5:R-:W-:Y:S10]  /*a060*/  ENDCOLLECTIVE ;  /* 0x000000000000791b */ /* 0x022ff40003800000 */
.L_x_177:
[----:B------:R-:W-:Y:S05]  /*a070*/  BSYNC B0 ;  /* 0x0000000000007941 */ /* 0x000fea0003800000 */
.L_x_176:
[----:B------:R-:W-:Y:S05]  /*a080*/  BRA `(.L_x_178) ;  /* 0xffffff9000d47947 */ /* 0x000fea000383ffff */
.L_x_70:
[----:B-1----:R-:W-:-:S04]  /*a090*/  MOV R2, UR6 ;  /* 0x0000000600027c02 */ /* 0x002fc80008000f00 */
[----:B------:R1:W2:Y:S03]  /*a0a0*/  SYNCS.PHASECHK.TRANS64.TRYWAIT P0, [R2+URZ+0x8], R3 ;  /* 0x00000803020075a7 */ /* 0x0002a600080011ff */
[----:B--2---:R-:W-:Y:S05]  /*a0b0*/  @!P0 NANOSLEEP.SYNCS 0x989680 ;  /* 0x009896800000895d */ /* 0x004fea0003900000 */
[----:B------:R-:W2:Y:S02]  /*a0c0*/  @!P0 SYNCS.PHASECHK.TRANS64 P0, [R2+URZ+0x8], R3 ;  /* 0x00000803020085a7 */ /* 0x000ea400080010ff */
[----:B--2---:R-:W-:Y:S05]  /*a0d0*/  @!P0 BRA `(.L_x_70) ;  /* 0xfffffffc00ec8947 */ /* 0x004fea000383ffff */
[----:B------:R-:W-:Y:S05]  /*a0e0*/  BRA `(.L_x_69) ;  /* 0xffffff9000d87947 */ /* 0x000fea000383ffff */
.L_x_71:
[----:B-1----:R1:W2:Y:S02]  /*a0f0*/  SYNCS.PHASECHK.TRANS64.TRYWAIT P0, [R0+URZ+0xd0], R4 ;  /* 0x0000d004000075a7 */ /* 0x0022a400080011ff */
[----:B--2---:R-:W-:Y:S05]  /*a100*/  @!P0 NANOSLEEP.SYNCS 0x989680 ;  /* 0x009896800000895d */ /* 0x004fea0003900000 */
[----:B------:R-:W2:Y:S02]  /*a110*/  @!P0 SYNCS.PHASECHK.TRANS64 P0, [R0+URZ+0xd0], R4 ;  /* 0x0000d004000085a7 */ /* 0x000ea400080010ff */
[----:B--2---:R-:W-:Y:S05]  /*a120*/  @!P0 BRA `(.L_x_71) ;  /* 0xfffffffc00f08947 */ /* 0x004fea000383ffff */
[----:B------:R-:W-:Y:S05]  /*a130*/  BRA `(.L_x_179) ;  /* 0xffffff9400c47947 */ /* 0x000fea000383ffff */
.L_x_73:
[----:B------:R-:W-:-:S07]  /*a140*/  MOV R0, UR9 ;  /* 0x0000000900007c02 */ /* 0x000fce0008000f00 */
.L_x_180:
[----:B-1----:R1:W2:Y:S02]  /*a150*/  SYNCS.PHASECHK.TRANS64.TRYWAIT P0, [R0+URZ+0x110], R4 ;  /* 0x00011004000075a7 */ /* 0x0022a400080011ff */
[----:B--2---:R-:W-:Y:S05]  /*a160*/  @!P0 NANOSLEEP.SYNCS 0x989680 ;  /* 0x009896800000895d */ /* 0x004fea0003900000 */
[----:B------:R-:W2:Y:S02]  /*a170*/  @!P0 SYNCS.PHASECHK.TRANS64 P0, [R0+URZ+0x110], R4 ;  /* 0x00011004000085a7 */ /* 0x000ea400080010ff */
[----:B--2---:R-:W-:Y:S05]  /*a180*/  @!P0 BRA `(.L_x_180) ;  /* 0xfffffffc00f08947 */ /* 0x004fea000383ffff */
[----:B------:R-:W-:Y:S05]  /*a190*/  BRA `(.L_x_181) ;  /* 0xffffff9800107947 */ /* 0x000fea000383ffff */
.L_x_76:
[----:B------:R-:W-:Y:S07]  /*a1a0*/  MOV R0, UR8 ;  /* 0x0000000800007c02 */ /* 0x000fee0008000f00 */
.L_x_182:
[----:B-1----:R1:W2:Y:S02]  /*a1b0*/  SYNCS.PHASECHK.TRANS64.TRYWAIT P0, [R0+URZ], R4 ;  /* 0x00000004000075a7 */ /* 0x0022a400080011ff */
[----:B--2---:R-:W-:Y:S05]  /*a1c0*/  @!P0 NANOSLEEP.SYNCS 0x989680 ;  /* 0x009896800000895d */ /* 0x004fea0003900000 */
[----:B------:R-:W2:Y:S02]  /*a1d0*/  @!P0 SYNCS.PHASECHK.TRANS64 P0, [R0+URZ], R4 ;  /* 0x00000004000085a7 */ /* 0x000ea400080010ff */
[----:B--2---:R-:W-:Y:S05]  /*a1e0*/  @!P0 BRA `(.L_x_182) ;  /* 0xfffffffc00f08947 */ /* 0x004fea000383ffff */
[----:B------:R-:W-:Y:S05]  /*a1f0*/  BRA `(.L_x_75) ;  /* 0xffffff9800247947 */ /* 0x000fea000383ffff */
.L_x_80:
[----:B-1----:R-:W-:-:S07]  /*a200*/  MOV R0, UR8 ;  /* 0x0000000800007c02 */ /* 0x002fce0008000f00 */
.L_x_183:
[----:B-1----:R1:W2:Y:S02]  /*a210*/  SYNCS.PHASECHK.TRANS64.TRYWAIT P0, [R0+URZ], R2 ;  /* 0x00000002000075a7 */ /* 0x0022a400080011ff */
[----:B--2---:R-:W-:Y:S05]  /*a220*/  @!P0 NANOSLEEP.SYNCS 0x989680 ;  /* 0x009896800000895d */ /* 0x004fea0003900000 */
[----:B------:R-:W2:Y:S02]  /*a230*/  @!P0 SYNCS.PHASECHK.TRANS64 P0, [R0+URZ], R2 ;  /* 0x00000002000085a7 */ /* 0x000ea400080010ff */
[----:B--2---:R-:W-:Y:S05]  /*a240*/  @!P0 BRA `(.L_x_183) ;  /* 0xfffffffc00f08947 */ /* 0x004fea000383ffff */
[----:B------:R-:W-:Y:S05]  /*a250*/  BRA `(.L_x_184) ;  /* 0xffffff9c00187947 */ /* 0x000fea000383ffff */
.L_x_81:
[----:B------:R-:W-:-:S07]  /*a260*/  MOV R0, UR8 ;  /* 0x0000000800007c02 */ /* 0x000fce0008000f00 */
.L_x_185:
[----:B-1----:R1:W2:Y:S02]  /*a270*/  SYNCS.PHASECHK.TRANS64.TRYWAIT P0, [R0+URZ], R3 ;  /* 0x00000003000075a7 */ /* 0x0022a400080011ff */
[----:B--2---:R-:W-:Y:S05]  /*a280*/  @!P0 NANOSLEEP.SYNCS 0x989680 ;  /* 0x009896800000895d */ /* 0x004fea0003900000 */
[----:B------:R-:W2:Y:S02]  /*a290*/  @!P0 SYNCS.PHASECHK.TRANS64 P0, [R0+URZ], R3 ;  /* 0x00000003000085a7 */ /* 0x000ea400080010ff */
[----:B--2---:R-:W-:Y:S05]  /*a2a0*/  @!P0 BRA `(.L_x_185) ;  /* 0xfffffffc00f08947 */ /* 0x004fea000383ffff */
[----:B------:R-:W-:Y:S05]  /*a2b0*/  BRA `(.L_x_186) ;  /* 0xffffff9c00247947 */ /* 0x000fea000383ffff */
.L_x_82:
[----:B------:R-:W-:-:S07]  /*a2c0*/  MOV R0, UR8 ;  /* 0x0000000800007c02 */ /* 0x000fce0008000f00 */
.L_x_187:
[----:B-1----:R1:W2:Y:S02]  /*a2d0*/  SYNCS.PHASECHK.TRANS64.TRYWAIT P0, [R0+URZ], R3 ;  /* 0x00000003000075a7 */ /* 0x0022a400080011ff */
[----:B--2---:R-:W-:Y:S05]  /*a2e0*/  @!P0 NANOSLEEP.SYNCS 0x989680 ;  /* 0x009896800000895d */ /* 0x004fea0003900000 */
[----:B------:R-:W2:Y:S02]  /*a2f0*/  @!P0 SYNCS.PHASECHK.TRANS64 P0, [R0+URZ], R3 ;  /* 0x00000003000085a7 */ /* 0x000ea400080010ff */
[----:B--2---:R-:W-:Y:S05]  /*a300*/  @!P0 BRA `(.L_x_187) ;  /* 0xfffffffc00f08947 */ /* 0x004fea000383ffff */
[----:B------:R-:W-:Y:S05]  /*a310*/  BRA `(.L_x_188) ;  /* 0xffffff9c00307947 */ /* 0x000fea000383ffff */
.L_x_85:
[----:B------:R-:W-:-:S07]  /*a320*/  MOV R0, UR7 ;  /* 0x0000000700007c02 */ /* 0x000fce0008000f00 */
.L_x_189:
[----:B-1----:R1:W2:Y:S02]  /*a330*/  SYNCS.PHASECHK.TRANS64.TRYWAIT P1, [R0+URZ+0x150], R2 ;  /* 0x00015002000075a7 */ /* 0x0022a400080211ff */
[----:B--2---:R-:W-:Y:S05]  /*a340*/  @!P1 NANOSLEEP.SYNCS 0x989680 ;  /* 0x009896800000995d */ /* 0x004fea0003900000 */
[----:B------:R-:W2:Y:S02]  /*a350*/  @!P1 SYNCS.PHASECHK.TRANS64 P1, [R0+URZ+0x150], R2 ;  /* 0x00015002000095a7 */ /* 0x000ea400080210ff */
[----:B--2---:R-:W-:Y:S05]  /*a360*/  @!P1 BRA `(.L_x_189) ;  /* 0xfffffffc00f09947 */ /* 0x004fea000383ffff */
[----:B------:R-:W-:Y:S05]  /*a370*/  BRA `(.L_x_190) ;  /* 0xffffff9c007c7947 */ /* 0x000fea000383ffff */
.L_x_90:
[----:B--2---:R2:W4:Y:S02]  /*a380*/  SYNCS.PHASECHK.TRANS64.TRYWAIT P0, [R0+URZ+0xd0], R2 ;  /* 0x0000d002000075a7 */ /* 0x00452400080011ff */
[----:B----4-:R-:W-:Y:S05]  /*a390*/  @!P0 NANOSLEEP.SYNCS 0x989680 ;  /* 0x009896800000895d */ /* 0x010fea0003900000 */
[----:B------:R-:W4:Y:S02]  /*a3a0*/  @!P0 SYNCS.PHASECHK.TRANS64 P0, [R0+URZ+0xd0], R2 ;  /* 0x0000d002000085a7 */ /* 0x000f2400080010ff */
[----:B----4-:R-:W-:Y:S05]  /*a3b0*/  @!P0 BRA `(.L_x_90) ;  /* 0xfffffffc00f08947 */ /* 0x010fea000383ffff */
[----:B------:R-:W-:Y:S05]  /*a3c0*/  BRA `(.L_x_191) ;  /* 0xffffffa000907947 */ /* 0x000fea000383ffff */
.L_x_93:
[----:B------:R-:W-:Y:S07]  /*a3d0*/  MOV R0, UR7 ;  /* 0x0000000700007c02 */ /* 0x000fee0008000f00 */
.L_x_192:
[----:B--2---:R2:W4:Y:S02]  /*a3e0*/  SYNCS.PHASECHK.TRANS64.TRYWAIT P0, [R0+URZ+0xc8], R2 ;  /* 0x0000c802000075a7 */ /* 0x00452400080011ff */
[----:B----4-:R-:W-:Y:S05]  /*a3f0*/  @!P0 NANOSLEEP.SYNCS 0x989680 ;  /* 0x009896800000895d */ /* 0x010fea0003900000 */
[----:B------:R-:W4:Y:S02]  /*a400*/  @!P0 SYNCS.PHASECHK.TRANS64 P0, [R0+URZ+0xc8], R2 ;  /* 0x0000c802000085a7 */ /* 0x000f2400080010ff */
[----:B----4-:R-:W-:Y:S05]  /*a410*/  @!P0 BRA `(.L_x_192) ;  /* 0xfffffffc00f08947 */ /* 0x010fea000383ffff */
[----:B------:R-:W-:Y:S05]  /*a420*/  BRA `(.L_x_92) ;  /* 0xffffffa400707947 */ /* 0x000fea000383ffff */
.L_x_96:
[----:B------:R-:W-:Y:S07]  /*a430*/  MOV R0, UR7 ;  /* 0x0000000700007c02 */ /* 0x000fee0008000f00 */
.L_x_193:
[----:B-1----:R1:W2:Y:S02]  /*a440*/  SYNCS.PHASECHK.TRANS64.TRYWAIT P0, [R0+URZ+0xa0], R14 ;  /* 0x0000a00e000075a7 */ /* 0x0022a400080011ff */
[----:B--2---:R-:W-:Y:S05]  /*a450*/  @!P0 NANOSLEEP.SYNCS 0x989680 ;  /* 0x009896800000895d */ /* 0x004fea0003900000 */
[----:B------:R-:W2:Y:S02]  /*a460*/  @!P0 SYNCS.PHASECHK.TRANS64 P0, [R0+URZ+0xa0], R14 ;  /* 0x0000a00e000085a7 */ /* 0x000ea400080010ff */
[----:B--2---:R-:W-:Y:S05]  /*a470*/  @!P0 BRA `(.L_x_193) ;  /* 0xfffffffc00f08947 */ /* 0x004fea000383ffff */
[----:B------:R-:W-:Y:S05]  /*a480*/  BRA `(.L_x_194) ;  /* 0xffffffa400e87947 */ /* 0x000fea000383ffff */
.L_x_97:
[----:B------:R-:W-:Y:S07]  /*a490*/  MOV R0, UR7 ;  /* 0x0000000700007c02 */ /* 0x000fee0008000f00 */
.L_x_195:
[----:B-1----:R1:W2:Y:S02]  /*a4a0*/  SYNCS.PHASECHK.TRANS64.TRYWAIT P0, [R0+URZ+0xa8], R14 ;  /* 0x0000a80e000075a7 */ /* 0x0022a400080011ff */
[----:B--2---:R-:W-:Y:S05]  /*a4b0*/  @!P0 NANOSLEEP.SYNCS 0x989680 ;  /* 0x009896800000895d */ /* 0x004fea0003900000 */
[----:B------:R-:W2:Y:S02]  /*a4c0*/  @!P0 SYNCS.PHASECHK.TRANS64 P0, [R0+URZ+0xa8], R14 ;  /* 0x0000a80e000085a7 */ /* 0x000ea400080010ff */
[----:B--2---:R-:W-:Y:S05]  /*a4d0*/  @!P0 BRA `(.L_x_195) ;  /* 0xfffffffc00f08947 */ /* 0x004fea000383ffff */
[----:B------:R-:W-:Y:S05]  /*a4e0*/  BRA `(.L_x_196) ;  /* 0xffffffa800407947 */ /* 0x000fea000383ffff */
.L_x_98:
[----:B------:R-:W-:Y:S07]  /*a4f0*/  MOV R0, UR7 ;  /* 0x0000000700007c02 */ /* 0x000fee0008000f00 */
.L_x_197:
[----:B-1----:R1:W2:Y:S02]  /*a500*/  SYNCS.PHASECHK.TRANS64.TRYWAIT P0, [R0+URZ+0xb0], R14 ;  /* 0x0000b00e000075a7 */ /* 0x0022a400080011ff */
[----:B--2---:R-:W-:Y:S05]  /*a510*/  @!P0 NANOSLEEP.SYNCS 0x989680 ;  /* 0x009896800000895d */ /* 0x004fea0003900000 */
[----:B------:R-:W2:Y:S02]  /*a520*/  @!P0 SYNCS.PHASECHK.TRANS64 P0, [R0+URZ+0xb0], R14 ;  /* 0x0000b00e000085a7 */ /* 0x000ea400080010ff */
[----:B--2---:R-:W-:Y:S05]  /*a530*/  @!P0 BRA `(.L_x_197) ;  /* 0xfffffffc00f08947 */ /* 0x004fea000383ffff */
[----:B------:R-:W-:Y:S05]  /*a540*/  BRA `(.L_x_198) ;  /* 0xffffffa8009c7947 */ /* 0x000fea000383ffff */
.L_x_99:
[----:B------:R-:W-:Y:S07]  /*a550*/  MOV R0, UR7 ;  /* 0x0000000700007c02 */ /* 0x000fee0008000f00 */
.L_x_199:
[----:B-1----:R1:W2:Y:S02]  /*a560*/  SYNCS.PHASECHK.TRANS64.TRYWAIT P0, [R0+URZ+0xb8], R14 ;  /* 0x0000b80e000075a7 */ /* 0x0022a400080011ff */
[----:B--2---:R-:W-:Y:S05]  /*a570*/  @!P0 NANOSLEEP.SYNCS 0x989680 ;  /* 0x009896800000895d */ /* 0x004fea0003900000 */
[----:B------:R-:W2:Y:S02]  /*a580*/  @!P0 SYNCS.PHASECHK.TRANS64 P0, [R0+URZ+0xb8], R14 ;  /* 0x0000b80e000085a7 */ /* 0x000ea400080010ff */
[----:B--2---:R-:W-:Y:S05]  /*a590*/  @!P0 BRA `(.L_x_199) ;  /* 0xfffffffc00f08947 */ /* 0x004fea000383ffff */
[----:B------:R-:W-:Y:S05]  /*a5a0*/  BRA `(.L_x_200) ;  /* 0xffffffac003c7947 */ /* 0x000fea000383ffff */
.L_x_101:
[----:B------:R-:W-:-:S07]  /*a5b0*/  MOV R0, UR7 ;  /* 0x0000000700007c02 */ /* 0x000fce0008000f00 */
.L_x_201:
[----:B-1----:R1:W4:Y:S02]  /*a5c0*/  SYNCS.PHASECHK.TRANS64.TRYWAIT P0, [R0+URZ+0xa0], R2 ;  /* 0x0000a002000075a7 */ /* 0x00232400080011ff */
[----:B----4-:R-:W-:Y:S05]  /*a5d0*/  @!P0 NANOSLEEP.SYNCS 0x989680 ;  /* 0x009896800000895d */ /* 0x010fea0003900000 */
[----:B------:R-:W4:Y:S02]  /*a5e0*/  @!P0 SYNCS.PHASECHK.TRANS64 P0, [R0+URZ+0xa0], R2 ;  /* 0x0000a002000085a7 */ /* 0x000f2400080010ff */
[----:B----4-:R-:W-:Y:S05]  /*a5f0*/  @!P0 BRA `(.L_x_201) ;  /* 0xfffffffc00f08947 */ /* 0x010fea000383ffff */
[----:B------:R-:W-:Y:S05]  /*a600*/  BRA `(.L_x_202) ;  /* 0xffffffac00c47947 */ /* 0x000fea000383ffff */
.L_x_102:
[----:B-1----:R-:W-:-:S07]  /*a610*/  MOV R0, UR7 ;  /* 0x0000000700007c02 */ /* 0x002fce0008000f00 */
.L_x_203:
[----:B-1----:R1:W4:Y:S02]  /*a620*/  SYNCS.PHASECHK.TRANS64.TRYWAIT P0, [R0+URZ+0xa8], R2 ;  /* 0x0000a802000075a7 */ /* 0x00232400080011ff */
[----:B----4-:R-:W-:Y:S05]  /*a630*/  @!P0 NANOSLEEP.SYNCS 0x989680 ;  /* 0x009896800000895d */ /* 0x010fea0003900000 */
[----:B------:R-:W4:Y:S02]  /*a640*/  @!P0 SYNCS.PHASECHK.TRANS64 P0, [R0+URZ+0xa8], R2 ;  /* 0x0000a802000085a7 */ /* 0x000f2400080010ff */
[----:B----4-:R-:W-:Y:S05]  /*a650*/  @!P0 BRA `(.L_x_203) ;  /* 0xfffffffc00f08947 */ /* 0x010fea000383ffff */
[----:B------:R-:W-:Y:S05]  /*a660*/  BRA `(.L_x_204) ;  /* 0xffffffac00b47947 */ /* 0x000fea000383ffff */
.L_x_103:
[----:B-1----:R-:W-:-:S07]  /*a670*/  MOV R0, UR7 ;  /* 0x0000000700007c02 */ /* 0x002fce0008000f00 */
.L_x_205:
[----:B-1----:R1:W4:Y:S02]  /*a680*/  SYNCS.PHASECHK.TRANS64.TRYWAIT P0, [R0+URZ+0xb0], R2 ;  /* 0x0000b002000075a7 */ /* 0x00232400080011ff */
[----:B----4-:R-:W-:Y:S05]  /*a690*/  @!P0 NANOSLEEP.SYNCS 0x989680 ;  /* 0x009896800000895d */ /* 0x010fea0003900000 */
[----:B------:R-:W4:Y:S02]  /*a6a0*/  @!P0 SYNCS.PHASECHK.TRANS64 P0, [R0+URZ+0xb0], R2 ;  /* 0x0000b002000085a7 */ /* 0x000f2400080010ff */
[----:B----4-:R-:W-:Y:S05]  /*a6b0*/  @!P0 BRA `(.L_x_205) ;  /* 0xfffffffc00f08947 */ /* 0x010fea000383ffff */
[----:B------:R-:W-:Y:S05]  /*a6c0*/  BRA `(.L_x_206) ;  /* 0xffffffac00a47947 */ /* 0x000fea000383ffff */
.L_x_105:
[----:B--2---:R2:W3:Y:S02]  /*a6d0*/  SYNCS.PHASECHK.TRANS64.TRYWAIT P0, [R0+URZ+0xd0], R2 ;  /* 0x0000d002000075a7 */ /* 0x0044e400080011ff */
[----:B---3--:R-:W-:Y:S05]  /*a6e0*/  @!P0 NANOSLEEP.SYNCS 0x989680 ;  /* 0x009896800000895d */ /* 0x008fea0003900000 */
[----:B------:R-:W3:Y:S02]  /*a6f0*/  @!P0 SYNCS.PHASECHK.TRANS64 P0, [R0+URZ+0xd0], R2 ;  /* 0x0000d002000085a7 */ /* 0x000ee400080010ff */
[----:B---3--:R-:W-:Y:S05]  /*a700*/  @!P0 BRA `(.L_x_105) ;  /* 0xfffffffc00f08947 */ /* 0x008fea000383ffff */
[----:B------:R-:W-:Y:S05]  /*a710*/  BRA `(.L_x_207) ;  /* 0xffffffb000807947 */ /* 0x000fea000383ffff */
.L_x_116:
[----:B-1----:R-:W-:Y:S04]  /*a720*/  MOV R2, UR48 ;  /* 0x0000003000027c02 */ /* 0x002fe80008000f00 */
[----:B------:R1:W3:Y:S03]  /*a730*/  SYNCS.PHASECHK.TRANS64.TRYWAIT P1, [R2+URZ+0x80], R3 ;  /* 0x00008003020075a7 */ /* 0x0002e600080211ff */
[----:B---3--:R-:W-:Y:S05]  /*a740*/  @!P1 NANOSLEEP.SYNCS 0x989680 ;  /* 0x009896800000995d */ /* 0x008fea0003900000 */
[----:B------:R-:W3:Y:S02]  /*a750*/  @!P1 SYNCS.PHASECHK.TRANS64 P1, [R2+URZ+0x80], R3 ;  /* 0x00008003020095a7 */ /* 0x000ee400080210ff */
[----:B---3--:R-:W-:Y:S05]  /*a760*/  @!P1 BRA `(.L_x_116) ;  /* 0xfffffffc00ec9947 */ /* 0x008fea000383ffff */
[----:B------:R-:W-:Y:S05]  /*a770*/  BRA `(.L_x_115) ;  /* 0xffffffbc008c7947 */ /* 0x000fea000383ffff */
.L_x_118:
[----:B-1----:R1:W4:Y:S02]  /*a780*/  SYNCS.PHASECHK.TRANS64.TRYWAIT P0, [R112+URZ+0xf0], R0 ;  /* 0x0000f000700075a7 */ /* 0x00232400080011ff */
[----:B----4-:R-:W-:Y:S05]  /*a790*/  @!P0 NANOSLEEP.SYNCS 0x989680 ;  /* 0x009896800000895d */ /* 0x010fea0003900000 */
[----:B------:R-:W4:Y:S02]  /*a7a0*/  @!P0 SYNCS.PHASECHK.TRANS64 P0, [R112+URZ+0xf0], R0 ;  /* 0x0000f000700085a7 */ /* 0x000f2400080010ff */
[----:B----4-:R-:W-:Y:S05]  /*a7b0*/  @!P0 BRA `(.L_x_118) ;  /* 0xfffffffc00f08947 */ /* 0x010fea000383ffff */
[----:B------:R-:W-:Y:S05]  /*a7c0*/  BRA `(.L_x_117) ;  /* 0xffffffbc00b47947 */ /* 0x000fea000383ffff */
.L_x_127:
[----:B--2---:R2:W4:Y:S02]  /*a7d0*/  SYNCS.PHASECHK.TRANS64.TRYWAIT P0, [R2+URZ+0x80], R0 ;  /* 0x00008000020075a7 */ /* 0x00452400080011ff */
[----:B----4-:R-:W-:Y:S05]  /*a7e0*/  @!P0 NANOSLEEP.SYNCS 0x989680 ;  /* 0x009896800000895d */ /* 0x010fea0003900000 */
[----:B------:R-:W4:Y:S02]  /*a7f0*/  @!P0 SYNCS.PHASECHK.TRANS64 P0, [R2+URZ+0x80], R0 ;  /* 0x00008000020085a7 */ /* 0x000f2400080010ff */
[----:B----4-:R-:W-:Y:S05]  /*a800*/  @!P0 BRA `(.L_x_127) ;  /* 0xfffffffc00f08947 */ /* 0x010fea000383ffff */
[----:B------:R-:W-:Y:S05]  /*a810*/  BRA `(.L_x_126) ;  /* 0xffffffc800a07947 */ /* 0x000fea000383ffff */
.L_x_135:
[----:B--2---:R2:W4:Y:S02]  /*a820*/  SYNCS.PHASECHK.TRANS64.TRYWAIT P0, [R0+URZ+0x80], R6 ;  /* 0x00008006000075a7 */ /* 0x00452400080011ff */
[----:B----4-:R-:W-:Y:S05]  /*a830*/  @!P0 NANOSLEEP.SYNCS 0x989680 ;  /* 0x009896800000895d */ /* 0x010fea0003900000 */
[----:B------:R-:W4:Y:S02]  /*a840*/  @!P0 SYNCS.PHASECHK.TRANS64 P0, [R0+URZ+0x80], R6 ;  /* 0x00008006000085a7 */ /* 0x000f2400080010ff */
[----:B----4-:R-:W-:Y:S05]  /*a850*/  @!P0 BRA `(.L_x_135) ;  /* 0xfffffffc00f08947 */ /* 0x010fea000383ffff */
[----:B------:R-:W-:Y:S05]  /*a860*/  BRA `(.L_x_134) ;  /* 0xffffffd400b47947 */ /* 0x000fea000383ffff */
.L_x_143:
[----:B--2---:R2:W4:Y:S02]  /*a870*/  SYNCS.PHASECHK.TRANS64.TRYWAIT P0, [R0+URZ+0x80], R5 ;  /* 0x00008005000075a7 */ /* 0x00452400080011ff */
[----:B----4-:R-:W-:Y:S05]  /*a880*/  @!P0 NANOSLEEP.SYNCS 0x989680 ;  /* 0x009896800000895d */ /* 0x010fea0003900000 */
[----:B------:R-:W4:Y:S02]  /*a890*/  @!P0 SYNCS.PHASECHK.TRANS64 P0, [R0+URZ+0x80], R5 ;  /* 0x00008005000085a7 */ /* 0x000f2400080010ff */
[----:B----4-:R-:W-:Y:S05]  /*a8a0*/  @!P0 BRA `(.L_x_143) ;  /* 0xfffffffc00f08947 */ /* 0x010fea000383ffff */
[----:B------:R-:W-:Y:S05]  /*a8b0*/  BRA `(.L_x_142) ;  /* 0xffffffe000c87947 */ /* 0x000fea000383ffff */
        .weak           $__internal_0_$__cuda_sm10x_tcgen05_guardrail_trap_col_being_dealloced_not_returned_by_alloc
        .type           $__internal_0_$__cuda_sm10x_tcgen05_guardrail_trap_col_being_dealloced_not_returned_by_alloc,@function
        .size           $__internal_0_$__cuda_sm10x_tcgen05_guardrail_trap_col_being_dealloced_not_returned_by_alloc,($__internal_1_$__cuda_sm10x_tcgen05_guardrail_trap_phase_invalid_during_alloc - $__internal_0_$__cuda_sm10x_tcgen05_guardrail_trap_col_being_dealloced_not_returned_by_alloc)
$__internal_0_$__cuda_sm10x_tcgen05_guardrail_trap_col_being_dealloced_not_returned_by_alloc:
[----:B------:R-:W-:Y:S05]  /*a8c0*/  BPT.TRAP 0x1 ;  /* 0x000000040000795c */ /* 0x000fea0000300000 */
[----:B------:R-:W-:-:S04]  /*a8d0*/  HFMA2 R3, -RZ, RZ, 0, 0 ;  /* 0x00000000ff037431 */ /* 0x000fc800000001ff */
[----:B------:R-:W-:Y:S05]  /*a8e0*/  RET.REL.NODEC R2 `(_ZN7cutlass13device_kernelINS_4gemm6kernel13GemmUniversalIN4cute5tupleIJiiiiEEENS1_10collective13CollectiveMmaINS1_35MainloopSm100TmaUmmaWarpSpecializedILi8ELi2ELi4ENS5_IJNS4_1CILi2EEENSA_ILi1EEESC_EEEEENS5_IJNSA_ILi128EEENSA_ILi256EEENSA_ILi64EEEEEENS_10bfloat16_tENS5_IJlSC_lEEESJ_SK_NS4_8TiledMMAINS4_8MMA_AtomIJNS4_26SM100_MMA_F16BF16_2x1SM_SSISJ_SJ_fLi128ELi256ELNS4_4UMMA5MajorE0ELSP_0ELNSO_7ScaleInE0ELSQ_0EEEEEENS4_6LayoutINS5_IJSC_SC_SC_EEENS5_IJNSA_ILi0EEESV_SV_EEEEENS5_IJNS4_10UnderscoreESY_SY_EEEEENS4_18SM100_TMA_2SM_LOADENS4_14ComposedLayoutINS4_7SwizzleILi3ELi4ELi3EEENS4_18smem_ptr_flag_bitsILi16EEENST_INS5_IJNSA_ILi8EEESH_EEENS5_IJSH_SC_EEEEEEEvNS4_8identityES11_S1B_vS1C_EENS_8epilogue10collective18CollectiveEpilogueINS1E_23Sm100TmaWarpSpecializedILi4ELi2ELi32ELb1ELb0EEEJNS5_IJSH_SG_SH_EEENS5_IJNST_ISH_SC_EENST_INS5_IJNSA_ILi32EEESB_EEENS5_IJSC_SF_EEEEEEEESJ_SK_SJ_SK_NS1E_6fusion15FusionCallbacksIS1I_NS1Q_17LinearCombinationISJ_fSJ_fLNS_15FloatRoundStyleE2EEES1J_S1P_JEEENS4_5SM1004TMEM4LOAD26SM100_TMEM_LOAD_32dp32b32xENS4_13SM90_TMA_LOADENS12_INS13_ILi2ELi4ELi3EEES16_NST_INS5_IJS17_S1L_EEENS5_IJS1L_SC_EEEEEEENS4_39AutoVectorizingCopyWithAssumedAlignmentILi128EEENS4_14SM90_TMA_STOREES25_S27_S27_EEEvvEEEEvNT_6ParamsE) ;  /* 0xffffff5402c47950 */ /* 0x000fea0003c3ffff */
        .weak           $__internal_1_$__cuda_sm10x_tcgen05_guardrail_trap_phase_invalid_during_alloc
        .type           $__internal_1_$__cuda_sm10x_tcgen05_guardrail_trap_phase_invalid_during_alloc,@function
        .size           $__internal_1_$__cuda_sm10x_tcgen05_guardrail_trap_phase_invalid_during_alloc,($__internal_2_$__cuda_sm10x_tcgen05_guardrail_trap_unallocated_columns_being_dealloced - $__internal_1_$__cuda_sm10x_tcgen05_guardrail_trap_phase_invalid_during_alloc)
$__internal_1_$__cuda_sm10x_tcgen05_guardrail_trap_phase_invalid_during_alloc:
[----:B------:R-:W-:Y:S05]  /*a8f0*/  BPT.TRAP 0x1 ;  /* 0x000000040000795c */ /* 0x000fea0000300000 */
[----:B------:R-:W-:-:S04]  /*a900*/  MOV R3, 0x0 ;  /* 0x0000000000037802 */ /* 0x000fc80000000f00 */
[----:B------:R-:W-:Y:S05]  /*a910*/  RET.REL.NODEC R2 `(_ZN7cutlass13device_kernelINS_4gemm6kernel13GemmUniversalIN4cute5tupleIJiiiiEEENS1_10collective13CollectiveMmaINS1_35MainloopSm100TmaUmmaWarpSpecializedILi8ELi2ELi4ENS5_IJNS4_1CILi2EEENSA_ILi1EEESC_EEEEENS5_IJNSA_ILi128EEENSA_ILi256EEENSA_ILi64EEEEEENS_10bfloat16_tENS5_IJlSC_lEEESJ_SK_NS4_8TiledMMAINS4_8MMA_AtomIJNS4_26SM100_MMA_F16BF16_2x1SM_SSISJ_SJ_fLi128ELi256ELNS4_4UMMA5MajorE0ELSP_0ELNSO_7ScaleInE0ELSQ_0EEEEEENS4_6LayoutINS5_IJSC_SC_SC_EEENS5_IJNSA_ILi0EEESV_SV_EEEEENS5_IJNS4_10UnderscoreESY_SY_EEEEENS4_18SM100_TMA_2SM_LOADENS4_14ComposedLayoutINS4_7SwizzleILi3ELi4ELi3EEENS4_18smem_ptr_flag_bitsILi16EEENST_INS5_IJNSA_ILi8EEESH_EEENS5_IJSH_SC_EEEEEEEvNS4_8identityES11_S1B_vS1C_EENS_8epilogue10collective18CollectiveEpilogueINS1E_23Sm100TmaWarpSpecializedILi4ELi2ELi32ELb1ELb0EEEJNS5_IJSH_SG_SH_EEENS5_IJNST_ISH_SC_EENST_INS5_IJNSA_ILi32EEESB_EEENS5_IJSC_SF_EEEEEEEESJ_SK_SJ_SK_NS1E_6fusion15FusionCallbacksIS1I_NS1Q_17LinearCombinationISJ_fSJ_fLNS_15FloatRoundStyleE2EEES1J_S1P_JEEENS4_5SM1004TMEM4LOAD26SM100_TMEM_LOAD_32dp32b32xENS4_13SM90_TMA_LOADENS12_INS13_ILi2ELi4ELi3EEES16_NST_INS5_IJS17_S1L_EEENS5_IJS1L_SC_EEEEEEENS4_39AutoVectorizingCopyWithAssumedAlignmentILi128EEENS4_14SM90_TMA_STOREES25_S27_S27_EEEvvEEEEvNT_6ParamsE) ;  /* 0xffffff5402b87950 */ /* 0x000fea0003c3ffff */
        .weak           $__internal_2_$__cuda_sm10x_tcgen05_guardrail_trap_unallocated_columns_being_dealloced
        .type           $__internal_2_$__cuda_sm10x_tcgen05_guardrail_trap_unallocated_columns_being_dealloced,@function
        .size           $__internal_2_$__cuda_sm10x_tcgen05_guardrail_trap_unallocated_columns_being_dealloced,(.L_x_209 - $__internal_2_$__cuda_sm10x_tcgen05_guardrail_trap_unallocated_columns_being_dealloced)
$__internal_2_$__cuda_sm10x_tcgen05_guardrail_trap_unallocated_columns_being_dealloced:
[----:B------:R-:W-:Y:S05]  /*a920*/  BPT.TRAP 0x1 ;  /* 0x000000040000795c */ /* 0x000fea0000300000 */
[----:B------:R-:W-:-:S04]  /*a930*/  HFMA2 R3, -RZ, RZ, 0, 0 ;  /* 0x00000000ff037431 */ /* 0x000fc800000001ff */
[----:B------:R-:W-:Y:S05]  /*a940*/  RET.REL.NODEC R2 `(_ZN7cutlass13device_kernelINS_4gemm6kernel13GemmUniversalIN4cute5tupleIJiiiiEEENS1_10collective13CollectiveMmaINS1_35MainloopSm100TmaUmmaWarpSpecializedILi8ELi2ELi4ENS5_IJNS4_1CILi2EEENSA_ILi1EEESC_EEEEENS5_IJNSA_ILi128EEENSA_ILi256EEENSA_ILi64EEEEEENS_10bfloat16_tENS5_IJlSC_lEEESJ_SK_NS4_8TiledMMAINS4_8MMA_AtomIJNS4_26SM100_MMA_F16BF16_2x1SM_SSISJ_SJ_fLi128ELi256ELNS4_4UMMA5MajorE0ELSP_0ELNSO_7ScaleInE0ELSQ_0EEEEEENS4_6LayoutINS5_IJSC_SC_SC_EEENS5_IJNSA_ILi0EEESV_SV_EEEEENS5_IJNS4_10UnderscoreESY_SY_EEEEENS4_18SM100_TMA_2SM_LOADENS4_14ComposedLayoutINS4_7SwizzleILi3ELi4ELi3EEENS4_18smem_ptr_flag_bitsILi16EEENST_INS5_IJNSA_ILi8EEESH_EEENS5_IJSH_SC_EEEEEEEvNS4_8identityES11_S1B_vS1C_EENS_8epilogue10collective18CollectiveEpilogueINS1E_23Sm100TmaWarpSpecializedILi4ELi2ELi32ELb1ELb0EEEJNS5_IJSH_SG_SH_EEENS5_IJNST_ISH_SC_EENST_INS5_IJNSA_ILi32EEESB_EEENS5_IJSC_SF_EEEEEEEESJ_SK_SJ_SK_NS1E_6fusion15FusionCallbacksIS1I_NS1Q_17LinearCombinationISJ_fSJ_fLNS_15FloatRoundStyleE2EEES1J_S1P_JEEENS4_5SM1004TMEM4LOAD26SM100_TMEM_LOAD_32dp32b32xENS4_13SM90_TMA_LOADENS12_INS13_ILi2ELi4ELi3EEES16_NST_INS5_IJS17_S1L_EEENS5_IJS1L_SC_EEEEEEENS4_39AutoVectorizingCopyWithAssumedAlignmentILi128EEENS4_14SM90_TMA_STOREES25_S27_S27_EEEvvEEEEvNT_6ParamsE) ;  /* 0xffffff5402ac7950 */ /* 0x000fea0003c3ffff */
.L_x_208:
[----:B------:R-:W-:-:S00]  /*a950*/  BRA `(.L_x_208) ;  /* 0xfffffffc00fc7947 */ /* 0x000fc0000383ffff */
[----:B------:R-:W-:-:S00]  /*a960*/  NOP ;  /* 0x0000000000007918 */ /* 0x000fc00000000000 */
        /* <DEDUP_REMOVED lines=9> */
.L_x_209:


//--------------------- .nv.global.init           --------------------------
	.section	.nv.global.init,"aw",@progbits
.nv.global.init:
	.type		$str$27,@object
	.size		$str$27,($str$28 - $str$27)
$str$27:
        /*0000*/ 	.byte	0x28, 0x61, 0x64, 0x64, 0x72, 0x65, 0x73, 0x73, 0x20, 0x26, 0x20, 0x6d, 0x61, 0x73, 0x6b, 0x29
        /*0010*/ 	.byte	0x20, 0x3d, 0x3d, 0x20, 0x30, 0x00
	.type		$str$28,@object
	.size		$str$28,($str$26 - $str$28)
$str$28:
        /*0016*/ 	.byte	0x2f, 0x74, 0x6d, 0x70, 0x2f, 0x63, 0x75, 0x74, 0x6c, 0x61, 0x73, 0x73, 0x5f, 0x73, 0x77, 0x65
        /*0026*/ 	.byte	0x65, 0x70, 0x5f, 0x73, 0x72, 0x63, 0x2f, 0x69, 0x6e, 0x63, 0x6c, 0x75, 0x64, 0x65, 0x2f, 0x63
        /*0036*/ 	.byte	0x75, 0x74, 0x65, 0x2f, 0x70, 0x6f, 0x69, 0x6e, 0x74, 0x65, 0x72, 0x5f, 0x66, 0x6c, 0x61, 0x67
        /*0046*/ 	.byte	0x67, 0x65, 0x64, 0x2e, 0x68, 0x70, 0x70, 0x00
	.type		$str$26,@object
	.size		$str$26,($str$25 - $str$26)
$str$26:
        /*004e*/ 	.byte	0x2f, 0x74, 0x6d, 0x70, 0x2f, 0x63, 0x75, 0x74, 0x6c, 0x61, 0x73, 0x73, 0x5f, 0x73, 0x77, 0x65
        /*005e*/ 	.byte	0x65, 0x70, 0x5f, 0x73, 0x72, 0x63, 0x2f, 0x69, 0x6e, 0x63, 0x6c, 0x75, 0x64, 0x65, 0x2f, 0x63
        /*006e*/ 	.byte	0x75, 0x74, 0x65, 0x2f, 0x61, 0x74, 0x6f, 0x6d, 0x2f, 0x63, 0x6f, 0x70, 0x79, 0x5f, 0x74, 0x72
        /*007e*/ 	.byte	0x61, 0x69, 0x74, 0x73, 0x5f, 0x73, 0x6d, 0x31, 0x30, 0x30, 0x2e, 0x68, 0x70, 0x70, 0x00
	.type		$str$25,@object
	.size		$str$25,(__unnamed_1 - $str$25)
$str$25:
        /*008d*/ 	.byte	0x28, 0x28, 0x75, 0x69, 0x6e, 0x74, 0x33, 0x32, 0x5f, 0x74, 0x28, 0x74, 0x68, 0x72, 0x65, 0x61
        /*009d*/ 	.byte	0x64, 0x49, 0x64, 0x78, 0x2e, 0x78, 0x29, 0x20, 0x2f, 0x20, 0x33, 0x32, 0x29, 0x20, 0x25, 0x20
        /*00ad*/ 	.byte	0x34, 0x29, 0x20, 0x3d, 0x3d, 0x20, 0x28, 0x28, 0x28, 0x74, 0x6d, 0x65, 0x6d, 0x5f, 0x61, 0x64
        /*00bd*/ 	.byte	0x64, 0x72, 0x20, 0x3e, 0x3e, 0x20, 0x31, 0x36, 0x29, 0x20, 0x2f, 0x20, 0x33, 0x32, 0x29, 0x20
        /*00cd*/ 	.byte	0x25, 0x20, 0x34, 0x29, 0x00
	.type		__unnamed_1,@object
	.size		__unnamed_1,(__unnamed_2 - __unnamed_1)
__unnamed_1:
        /*00d2*/ 	.byte	0x61, 0x75, 0x74, 0x6f, 0x20, 0x63, 0x75, 0x74, 0x65, 0x3a, 0x3a, 0x61, 0x73, 0x5f, 0x70, 0x6f
        /* <DEDUP_REMOVED lines=24> */
        /*0262*/ 	.byte	0x43, 0x3c, 0x34, 0x30, 0x39, 0x36, 0x3e, 0x3e, 0x3e, 0x3e, 0x5d, 0x00
	.type		__unnamed_2,@object
	.size		__unnamed_2,(.L_2 - __unnamed_2)
__unnamed_2:
        /* <DEDUP_REMOVED lines=42> */
        /*050e*/ 	.byte	0x3e, 0x3e, 0x5d, 0x00
.L_2:


//--------------------- .nv.shared._ZN7cutlass13device_kernelINS_4gemm6kernel13GemmUniversalIN4cute5tupleIJiiiiEEENS1_10collective13CollectiveMmaINS1_35MainloopSm100TmaUmmaWarpSpecializedILi8ELi2ELi4ENS5_IJNS4_1CILi2EEENSA_ILi1EEESC_EEEEENS5_IJNSA_ILi128EEENSA_ILi256EEENSA_ILi64EEEEEENS_10bfloat16_tENS5_IJlSC_lEEESJ_SK_NS4_8TiledMMAINS4_8MMA_AtomIJNS4_26SM100_MMA_F16BF16_2x1SM_SSISJ_SJ_fLi128ELi256ELNS4_4UMMA5MajorE0ELSP_0ELNSO_7ScaleInE0ELSQ_0EEEEEENS4_6LayoutINS5_IJSC_SC_SC_EEENS5_IJNSA_ILi0EEESV_SV_EEEEENS5_IJNS4_10UnderscoreESY_SY_EEEEENS4_18SM100_TMA_2SM_LOADENS4_14ComposedLayoutINS4_7SwizzleILi3ELi4ELi3EEENS4_18smem_ptr_flag_bitsILi16EEENST_INS5_IJNSA_ILi8EEESH_EEENS5_IJSH_SC_EEEEEEEvNS4_8identityES11_S1B_vS1C_EENS_8epilogue10collective18CollectiveEpilogueINS1E_23Sm100TmaWarpSpecializedILi4ELi2ELi32ELb1ELb0EEEJNS5_IJSH_SG_SH_EEENS5_IJNST_ISH_SC_EENST_INS5_IJNSA_ILi32EEESB_EEENS5_IJSC_SF_EEEEEEEESJ_SK_SJ_SK_NS1E_6fusion15FusionCallbacksIS1I_NS1Q_17LinearCombinationISJ_fSJ_fLNS_15FloatRoundStyleE2EEES1J_S1P_JEEENS4_5SM1004TMEM4LOAD26SM100_TMEM_LOAD_32dp32b32xENS4_13SM90_TMA_LOADENS12_INS13_ILi2ELi4ELi3EEES16_NST_INS5_IJS17_S1L_EEENS5_IJS1L_SC_EEEEEEENS4_39AutoVectorizingCopyWithAssumedAlignmentILi128EEENS4_14SM90_TMA_STOREES25_S27_S27_EEEvvEEEEvNT_6ParamsE --------------------------
	.section	.nv.shared._ZN7cutlass13device_kernelINS_4gemm6kernel13GemmUniversalIN4cute5tupleIJiiiiEEENS1_10collective13CollectiveMmaINS1_35MainloopSm100TmaUmmaWarpSpecializedILi8ELi2ELi4ENS5_IJNS4_1CILi2EEENSA_ILi1EEESC_EEEEENS5_IJNSA_ILi128EEENSA_ILi256EEENSA_ILi64EEEEEENS_10bfloat16_tENS5_IJlSC_lEEESJ_SK_NS4_8TiledMMAINS4_8MMA_AtomIJNS4_26SM100_MMA_F16BF16_2x1SM_SSISJ_SJ_fLi128ELi256ELNS4_4UMMA5MajorE0ELSP_0ELNSO_7ScaleInE0ELSQ_0EEEEEENS4_6LayoutINS5_IJSC_SC_SC_EEENS5_IJNSA_ILi0EEESV_SV_EEEEENS5_IJNS4_10UnderscoreESY_SY_EEEEENS4_18SM100_TMA_2SM_LOADENS4_14ComposedLayoutINS4_7SwizzleILi3ELi4ELi3EEENS4_18smem_ptr_flag_bitsILi16EEENST_INS5_IJNSA_ILi8EEESH_EEENS5_IJSH_SC_EEEEEEEvNS4_8identityES11_S1B_vS1C_EENS_8epilogue10collective18CollectiveEpilogueINS1E_23Sm100TmaWarpSpecializedILi4ELi2ELi32ELb1ELb0EEEJNS5_IJSH_SG_SH_EEENS5_IJNST_ISH_SC_EENST_INS5_IJNSA_ILi32EEESB_EEENS5_IJSC_SF_EEEEEEEESJ_SK_SJ_SK_NS1E_6fusion15FusionCallbacksIS1I_NS1Q_17LinearCombinationISJ_fSJ_fLNS_15FloatRoundStyleE2EEES1J_S1P_JEEENS4_5SM1004TMEM4LOAD26SM100_TMEM_LOAD_32dp32b32xENS4_13SM90_TMA_LOADENS12_INS13_ILi2ELi4ELi3EEES16_NST_INS5_IJS17_S1L_EEENS5_IJS1L_SC_EEEEEEENS4_39AutoVectorizingCopyWithAssumedAlignmentILi128EEENS4_14SM90_TMA_STOREES25_S27_S27_EEEvvEEEEvNT_6ParamsE,"aw",@nobits
	.sectionflags	@""
	.align	16
	.zero		1024


//--------------------- .nv.shared.reserved.0     --------------------------
	.section	.nv.shared.reserved.0,"aw",@nobits
	.weak		__nv_reservedSMEM_offset_0_alias
	.size		__nv_reservedSMEM_offset_0_alias, 0, 64
	.other		__nv_reservedSMEM_offset_0_alias,@"STO_CUDA_RESERVED_SHARED STV_DEFAULT"
__nv_reservedSMEM_offset_0_alias:
	.zero		0
.nv.shared.reserved.0:
	.zero		64
	.weak		__nv_reservedSMEM_tcgen05_partition
	.type		__nv_reservedSMEM_tcgen05_partition,@object
	.size		__nv_reservedSMEM_tcgen05_partition,(.L_0 - __nv_reservedSMEM_tcgen05_partition)
__nv_reservedSMEM_tcgen05_partition:
	.zero		32
.L_0:


//--------------------- .nv.global                --------------------------
	.section	.nv.global,"aw",@nobits
.nv.global:
	.type		_ZN39_INTERNAL_2c38cd01_4_k_cu_2f02a31e_38854cute1_E,@object
	.size		_ZN39_INTERNAL_2c38cd01_4_k_cu_2f02a31e_38854cute1_E,(_ZN39_INTERNAL_2c38cd01_4_k_cu_2f02a31e_38854cuda3std3__45__cpo6cbeginE - _ZN39_INTERNAL_2c38cd01_4_k_cu_2f02a31e_38854cute1_E)
_ZN39_INTERNAL_2c38cd01_4_k_cu_2f02a31e_38854cute1_E:
	.zero		1
	.type		_ZN39_INTERNAL_2c38cd01_4_k_cu_2f02a31e_38854cuda3std3__45__cpo6cbeginE,@object
	.size		_ZN39_INTERNAL_2c38cd01_4_k_cu_2f02a31e_38854cuda3std3__45__cpo6cbeginE,(_ZN39_INTERNAL_2c38cd01_4_k_cu_2f02a31e_38854cuda3std3__48in_placeE - _ZN39_INTERNAL_2c38cd01_4_k_cu_2f02a31e_38854cuda3std3__45__cpo6cbeginE)
_ZN39_INTERNAL_2c38cd01_4_k_cu_2f02a31e_38854cuda3std3__45__cpo6cbeginE:
	.zero		1
	.type		_ZN39_INTERNAL_2c38cd01_4_k_cu_2f02a31e_38854cuda3std3__48in_placeE,@object
	.size		_ZN39_INTERNAL_2c38cd01_4_k_cu_2f02a31e_38854cuda3std3__48in_placeE,(_ZN39_INTERNAL_2c38cd01_4_k_cu_2f02a31e_38854cuda3std6ranges3__45__cpo9iter_moveE - _ZN39_INTERNAL_2c38cd01_4_k_cu_2f02a31e_38854cuda3std3__48in_placeE)
_ZN39_INTERNAL_2c38cd01_4_k_cu_2f02a31e_38854cuda3std3__48in_placeE:
	.zero		1
	.type		_ZN39_INTERNAL_2c38cd01_4_k_cu_2f02a31e_38854cuda3std6ranges3__45__cpo9iter_moveE,@object
	.size		_ZN39_INTERNAL_2c38cd01_4_k_cu_2f02a31e_38854cuda3std6ranges3__45__cpo9iter_moveE,(_ZN39_INTERNAL_2c38cd01_4_k_cu_2f02a31e_38854cuda3std3__45__cpo5beginE - _ZN39_INTERNAL_2c38cd01_4_k_cu_2f02a31e_38854cuda3std6ranges3__45__cpo9iter_moveE)
_ZN39_INTERNAL_2c38cd01_4_k_cu_2f02a31e_38854cuda3std6ranges3__45__cpo9iter_moveE:
	.zero		1
	.type		_ZN39_INTERNAL_2c38cd01_4_k_cu_2f02a31e_38854cuda3std3__45__cpo5beginE,@object
	.size		_ZN39_INTERNAL_2c38cd01_4_k_cu_2f02a31e_38854cuda3std3__45__cpo5beginE,(_ZN39_INTERNAL_2c38cd01_4_k_cu_2f02a31e_38854cuda3std3__441_GLOBAL__N__2c38cd01_4_k_cu_2f02a31e_38856ignoreE - _ZN39_INTERNAL_2c38cd01_4_k_cu_2f02a31e_38854cuda3std3__45__cpo5beginE)
_ZN39_INTERNAL_2c38cd01_4_k_cu_2f02a31e_38854cuda3std3__45__cpo5beginE:
	.zero		1
	.type		_ZN39_INTERNAL_2c38cd01_4_k_cu_2f02a31e_38854cuda3std3__441_GLOBAL__N__2c38cd01_4_k_cu_2f02a31e_38856ignoreE,@object
	.size		_ZN39_INTERNAL_2c38cd01_4_k_cu_2f02a31e_38854cuda3std3__441_GLOBAL__N__2c38cd01_4_k_cu_2f02a31e_38856ignoreE,(_ZN39_INTERNAL_2c38cd01_4_k_cu_2f02a31e_38854cute7productE - _ZN39_INTERNAL_2c38cd01_4_k_cu_2f02a31e_38854cuda3std3__441_GLOBAL__N__2c38cd01_4_k_cu_2f02a31e_38856ignoreE)
_ZN39_INTERNAL_2c38cd01_4_k_cu_2f02a31e_38854cuda3std3__441_GLOBAL__N__2c38cd01_4_k_cu_2f02a31e_38856ignoreE:
	.zero		1
	.type		_ZN39_INTERNAL_2c38cd01_4_k_cu_2f02a31e_38854cute7productE,@object
	.size		_ZN39_INTERNAL_2c38cd01_4_k_cu_2f02a31e_38854cute7productE,(_ZN39_INTERNAL_2c38cd01_4_k_cu_2f02a31e_38854cuda3std3__45__cpo3endE - _ZN39_INTERNAL_2c38cd01_4_k_cu_2f02a31e_38854cute7productE)
_ZN39_INTERNAL_2c38cd01_4_k_cu_2f02a31e_38854cute7productE:
	.zero		1
	.type		_ZN39_INTERNAL_2c38cd01_4_k_cu_2f02a31e_38854cuda3std3__45__cpo3endE,@object
	.size		_ZN39_INTERNAL_2c38cd01_4_k_cu_2f02a31e_38854cuda3std3__45__cpo3endE,(_ZN39_INTERNAL_2c38cd01_4_k_cu_2f02a31e_38854cuda3std3__419piecewise_constructE - _ZN39_INTERNAL_2c38cd01_4_k_cu_2f02a31e_38854cuda3std3__45__cpo3endE)
_ZN39_INTERNAL_2c38cd01_4_k_cu_2f02a31e_38854cuda3std3__45__cpo3endE:
	.zero		1
	.type		_ZN39_INTERNAL_2c38cd01_4_k_cu_2f02a31e_38854cuda3std3__419piecewise_constructE,@object
	.size		_ZN39_INTERNAL_2c38cd01_4_k_cu_2f02a31e_38854cuda3std3__419piecewise_constructE,(_ZN39_INTERNAL_2c38cd01_4_k_cu_2f02a31e_38854cuda3std3__45__cpo4cendE - _ZN39_INTERNAL_2c38cd01_4_k_cu_2f02a31e_38854cuda3std3__419piecewise_constructE)
_ZN39_INTERNAL_2c38cd01_4_k_cu_2f02a31e_38854cuda3std3__419piecewise_constructE:
	.zero		1
	.type		_ZN39_INTERNAL_2c38cd01_4_k_cu_2f02a31e_38854cuda3std3__45__cpo4cendE,@object
	.size		_ZN39_INTERNAL_2c38cd01_4_k_cu_2f02a31e_38854cuda3std3__45__cpo4cendE,(_ZN39_INTERNAL_2c38cd01_4_k_cu_2f02a31e_38854cuda3std6ranges3__45__cpo4swapE - _ZN39_INTERNAL_2c38cd01_4_k_cu_2f02a31e_38854cuda3std3__45__cpo4cendE)
_ZN39_INTERNAL_2c38cd01_4_k_cu_2f02a31e_38854cuda3std3__45__cpo4cendE:
	.zero		1
	.type		_ZN39_INTERNAL_2c38cd01_4_k_cu_2f02a31e_38854cuda3std6ranges3__45__cpo4swapE,@object
	.size		_ZN39_INTERNAL_2c38cd01_4_k_cu_2f02a31e_38854cuda3std6ranges3__45__cpo4swapE,(.L_10 - _ZN39_INTERNAL_2c38cd01_4_k_cu_2f02a31e_38854cuda3std6ranges3__45__cpo4swapE)
_ZN39_INTERNAL_2c38cd01_4_k_cu_2f02a31e_38854cuda3std6ranges3__45__cpo4swapE:
	.zero		1
.L_10:


//--------------------- .nv.constant0._ZN7cutlass13device_kernelINS_4gemm6kernel13GemmUniversalIN4cute5tupleIJiiiiEEENS1_10collective13CollectiveMmaINS1_35MainloopSm100TmaUmmaWarpSpecializedILi8ELi2ELi4ENS5_IJNS4_1CILi2EEENSA_ILi1EEESC_EEEEENS5_IJNSA_ILi128EEENSA_ILi256EEENSA_ILi64EEEEEENS_10bfloat16_tENS5_IJlSC_lEEESJ_SK_NS4_8TiledMMAINS4_8MMA_AtomIJNS4_26SM100_MMA_F16BF16_2x1SM_SSISJ_SJ_fLi128ELi256ELNS4_4UMMA5MajorE0ELSP_0ELNSO_7ScaleInE0ELSQ_0EEEEEENS4_6LayoutINS5_IJSC_SC_SC_EEENS5_IJNSA_ILi0EEESV_SV_EEEEENS5_IJNS4_10UnderscoreESY_SY_EEEEENS4_18SM100_TMA_2SM_LOADENS4_14ComposedLayoutINS4_7SwizzleILi3ELi4ELi3EEENS4_18smem_ptr_flag_bitsILi16EEENST_INS5_IJNSA_ILi8EEESH_EEENS5_IJSH_SC_EEEEEEEvNS4_8identityES11_S1B_vS1C_EENS_8epilogue10collective18CollectiveEpilogueINS1E_23Sm100TmaWarpSpecializedILi4ELi2ELi32ELb1ELb0EEEJNS5_IJSH_SG_SH_EEENS5_IJNST_ISH_SC_EENST_INS5_IJNSA_ILi32EEESB_EEENS5_IJSC_SF_EEEEEEEESJ_SK_SJ_SK_NS1E_6fusion15FusionCallbacksIS1I_NS1Q_17LinearCombinationISJ_fSJ_fLNS_15FloatRoundStyleE2EEES1J_S1P_JEEENS4_5SM1004TMEM4LOAD26SM100_TMEM_LOAD_32dp32b32xENS4_13SM90_TMA_LOADENS12_INS13_ILi2ELi4ELi3EEES16_NST_INS5_IJS17_S1L_EEENS5_IJS1L_SC_EEEEEEENS4_39AutoVectorizingCopyWithAssumedAlignmentILi128EEENS4_14SM90_TMA_STOREES25_S27_S27_EEEvvEEEEvNT_6ParamsE --------------------------
	.section	.nv.constant0._ZN7cutlass13device_kernelINS_4gemm6kernel13GemmUniversalIN4cute5tupleIJiiiiEEENS1_10collective13CollectiveMmaINS1_35MainloopSm100TmaUmmaWarpSpecializedILi8ELi2ELi4ENS5_IJNS4_1CILi2EEENSA_ILi1EEESC_EEEEENS5_IJNSA_ILi128EEENSA_ILi256EEENSA_ILi64EEEEEENS_10bfloat16_tENS5_IJlSC_lEEESJ_SK_NS4_8TiledMMAINS4_8MMA_AtomIJNS4_26SM100_MMA_F16BF16_2x1SM_SSISJ_SJ_fLi128ELi256ELNS4_4UMMA5MajorE0ELSP_0ELNSO_7ScaleInE0ELSQ_0EEEEEENS4_6LayoutINS5_IJSC_SC_SC_EEENS5_IJNSA_ILi0EEESV_SV_EEEEENS5_IJNS4_10UnderscoreESY_SY_EEEEENS4_18SM100_TMA_2SM_LOADENS4_14ComposedLayoutINS4_7SwizzleILi3ELi4ELi3EEENS4_18smem_ptr_flag_bitsILi16EEENST_INS5_IJNSA_ILi8EEESH_EEENS5_IJSH_SC_EEEEEEEvNS4_8identityES11_S1B_vS1C_EENS_8epilogue10collective18CollectiveEpilogueINS1E_23Sm100TmaWarpSpecializedILi4ELi2ELi32ELb1ELb0EEEJNS5_IJSH_SG_SH_EEENS5_IJNST_ISH_SC_EENST_INS5_IJNSA_ILi32EEESB_EEENS5_IJSC_SF_EEEEEEEESJ_SK_SJ_SK_NS1E_6fusion15FusionCallbacksIS1I_NS1Q_17LinearCombinationISJ_fSJ_fLNS_15FloatRoundStyleE2EEES1J_S1P_JEEENS4_5SM1004TMEM4LOAD26SM100_TMEM_LOAD_32dp32b32xENS4_13SM90_TMA_LOADENS12_INS13_ILi2ELi4ELi3EEES16_NST_INS5_IJS17_S1L_EEENS5_IJS1L_SC_EEEEEEENS4_39AutoVectorizingCopyWithAssumedAlignmentILi128EEENS4_14SM90_TMA_STOREES25_S27_S27_EEEvvEEEEvNT_6ParamsE,"a",@progbits
	.sectionflags	@""
	.align	4
.nv.constant0._ZN7cutlass13device_kernelINS_4gemm6kernel13GemmUniversalIN4cute5tupleIJiiiiEEENS1_10collective13CollectiveMmaINS1_35MainloopSm100TmaUmmaWarpSpecializedILi8ELi2ELi4ENS5_IJNS4_1CILi2EEENSA_ILi1EEESC_EEEEENS5_IJNSA_ILi128EEENSA_ILi256EEENSA_ILi64EEEEEENS_10bfloat16_tENS5_IJlSC_lEEESJ_SK_NS4_8TiledMMAINS4_8MMA_AtomIJNS4_26SM100_MMA_F16BF16_2x1SM_SSISJ_SJ_fLi128ELi256ELNS4_4UMMA5MajorE0ELSP_0ELNSO_7ScaleInE0ELSQ_0EEEEEENS4_6LayoutINS5_IJSC_SC_SC_EEENS5_IJNSA_ILi0EEESV_SV_EEEEENS5_IJNS4_10UnderscoreESY_SY_EEEEENS4_18SM100_TMA_2SM_LOADENS4_14ComposedLayoutINS4_7SwizzleILi3ELi4ELi3EEENS4_18smem_ptr_flag_bitsILi16EEENST_INS5_IJNSA_ILi8EEESH_EEENS5_IJSH_SC_EEEEEEEvNS4_8identityES11_S1B_vS1C_EENS_8epilogue10collective18CollectiveEpilogueINS1E_23Sm100TmaWarpSpecializedILi4ELi2ELi32ELb1ELb0EEEJNS5_IJSH_SG_SH_EEENS5_IJNST_ISH_SC_EENST_INS5_IJNSA_ILi32EEESB_EEENS5_IJSC_SF_EEEEEEEESJ_SK_SJ_SK_NS1E_6fusion15FusionCallbacksIS1I_NS1Q_17LinearCombinationISJ_fSJ_fLNS_15FloatRoundStyleE2EEES1J_S1P_JEEENS4_5SM1004TMEM4LOAD26SM100_TMEM_LOAD_32dp32b32xENS4_13SM90_TMA_LOADENS12_INS13_ILi2ELi4ELi3EEES16_NST_INS5_IJS17_S1L_EEENS5_IJS1L_SC_EEEEEEENS4_39AutoVectorizingCopyWithAssumedAlignmentILi128EEENS4_14SM90_TMA_STOREES25_S27_S27_EEEvvEEEEvNT_6ParamsE:
	.zero		2944


//--------------------- SYMBOLS --------------------------

	.type		.nv.reservedSmem.offset0,@object
	.size		.nv.reservedSmem.offset0,0x4
	.type		.nv.reservedSmem.cap,@object
	.size		.nv.reservedSmem.cap,0x4
	.type		__assertfail,@function
